//
// Generated by NVIDIA NVVM Compiler
//
// Compiler Build ID: CL-36424714
// Cuda compilation tools, release 13.0, V13.0.88
// Based on NVVM 20.0.0
//

.version 9.0
.target sm_100
.address_size 64

	// .globl	_ZN9alphazero4mcts22applyVirtualLossKernelEPKiPiS2_iiiii
.extern .shared .align 16 .b8 _ZN9alphazero4mcts14shared_updatesE[];

.visible .entry _ZN9alphazero4mcts22applyVirtualLossKernelEPKiPiS2_iiiii(
	.param .u64 .ptr .align 1 _ZN9alphazero4mcts22applyVirtualLossKernelEPKiPiS2_iiiii_param_0,
	.param .u64 .ptr .align 1 _ZN9alphazero4mcts22applyVirtualLossKernelEPKiPiS2_iiiii_param_1,
	.param .u64 .ptr .align 1 _ZN9alphazero4mcts22applyVirtualLossKernelEPKiPiS2_iiiii_param_2,
	.param .u32 _ZN9alphazero4mcts22applyVirtualLossKernelEPKiPiS2_iiiii_param_3,
	.param .u32 _ZN9alphazero4mcts22applyVirtualLossKernelEPKiPiS2_iiiii_param_4,
	.param .u32 _ZN9alphazero4mcts22applyVirtualLossKernelEPKiPiS2_iiiii_param_5,
	.param .u32 _ZN9alphazero4mcts22applyVirtualLossKernelEPKiPiS2_iiiii_param_6,
	.param .u32 _ZN9alphazero4mcts22applyVirtualLossKernelEPKiPiS2_iiiii_param_7
)
{
	.reg .pred 	%p<13>;
	.reg .b32 	%r<18>;
	.reg .b64 	%rd<13>;

	ld.param.u64 	%rd1, [_ZN9alphazero4mcts22applyVirtualLossKernelEPKiPiS2_iiiii_param_0];
	ld.param.u64 	%rd2, [_ZN9alphazero4mcts22applyVirtualLossKernelEPKiPiS2_iiiii_param_1];
	ld.param.u64 	%rd3, [_ZN9alphazero4mcts22applyVirtualLossKernelEPKiPiS2_iiiii_param_2];
	ld.param.u32 	%r9, [_ZN9alphazero4mcts22applyVirtualLossKernelEPKiPiS2_iiiii_param_3];
	ld.param.u32 	%r5, [_ZN9alphazero4mcts22applyVirtualLossKernelEPKiPiS2_iiiii_param_4];
	ld.param.u32 	%r6, [_ZN9alphazero4mcts22applyVirtualLossKernelEPKiPiS2_iiiii_param_5];
	ld.param.u32 	%r7, [_ZN9alphazero4mcts22applyVirtualLossKernelEPKiPiS2_iiiii_param_6];
	ld.param.u32 	%r8, [_ZN9alphazero4mcts22applyVirtualLossKernelEPKiPiS2_iiiii_param_7];
	mov.u32 	%r1, %ctaid.x;
	mov.u32 	%r2, %tid.x;
	setp.ge.s32 	%p1, %r1, %r9;
	setp.ge.s32 	%p2, %r2, %r5;
	or.pred  	%p3, %p1, %p2;
	@%p3 bra 	$L__BB0_4;
	cvta.to.global.u64 	%rd4, %rd3;
	mul.wide.u32 	%rd5, %r1, 4;
	add.s64 	%rd6, %rd4, %rd5;
	ld.global.nc.u32 	%r10, [%rd6];
	setp.ge.s32 	%p4, %r2, %r10;
	@%p4 bra 	$L__BB0_4;
	mul.lo.s32 	%r11, %r1, %r5;
	shl.b32 	%r12, %r11, 1;
	shl.b32 	%r13, %r2, 1;
	add.s32 	%r14, %r12, %r13;
	cvta.to.global.u64 	%rd7, %rd1;
	mul.wide.u32 	%rd8, %r14, 4;
	add.s64 	%rd9, %rd7, %rd8;
	ld.global.nc.u32 	%r3, [%rd9];
	ld.global.nc.u32 	%r4, [%rd9+4];
	setp.lt.s32 	%p5, %r3, 0;
	setp.ge.s32 	%p6, %r3, %r6;
	or.pred  	%p7, %p5, %p6;
	setp.lt.s32 	%p8, %r4, 0;
	setp.ge.s32 	%p9, %r4, %r7;
	or.pred  	%p10, %p8, %p9;
	or.pred  	%p12, %p7, %p10;
	@%p12 bra 	$L__BB0_4;
	mad.lo.s32 	%r15, %r6, %r1, %r3;
	mad.lo.s32 	%r16, %r15, %r7, %r4;
	cvta.to.global.u64 	%rd10, %rd2;
	mul.wide.s32 	%rd11, %r16, 4;
	add.s64 	%rd12, %rd10, %rd11;
	atom.global.add.u32 	%r17, [%rd12], %r8;
$L__BB0_4:
	ret;

}
	// .globl	_ZN9alphazero4mcts29applyVirtualLossWarpOptimizedEPKiPiS2_PKfiiiii
.visible .entry _ZN9alphazero4mcts29applyVirtualLossWarpOptimizedEPKiPiS2_PKfiiiii(
	.param .u64 .ptr .align 1 _ZN9alphazero4mcts29applyVirtualLossWarpOptimizedEPKiPiS2_PKfiiiii_param_0,
	.param .u64 .ptr .align 1 _ZN9alphazero4mcts29applyVirtualLossWarpOptimizedEPKiPiS2_PKfiiiii_param_1,
	.param .u64 .ptr .align 1 _ZN9alphazero4mcts29applyVirtualLossWarpOptimizedEPKiPiS2_PKfiiiii_param_2,
	.param .u64 .ptr .align 1 _ZN9alphazero4mcts29applyVirtualLossWarpOptimizedEPKiPiS2_PKfiiiii_param_3,
	.param .u32 _ZN9alphazero4mcts29applyVirtualLossWarpOptimizedEPKiPiS2_PKfiiiii_param_4,
	.param .u32 _ZN9alphazero4mcts29applyVirtualLossWarpOptimizedEPKiPiS2_PKfiiiii_param_5,
	.param .u32 _ZN9alphazero4mcts29applyVirtualLossWarpOptimizedEPKiPiS2_PKfiiiii_param_6,
	.param .u32 _ZN9alphazero4mcts29applyVirtualLossWarpOptimizedEPKiPiS2_PKfiiiii_param_7,
	.param .u32 _ZN9alphazero4mcts29applyVirtualLossWarpOptimizedEPKiPiS2_PKfiiiii_param_8
)
{
	.reg .pred 	%p<102>;
	.reg .b32 	%r<127>;
	.reg .b32 	%f<12>;
	.reg .b64 	%rd<51>;

	ld.param.u64 	%rd10, [_ZN9alphazero4mcts29applyVirtualLossWarpOptimizedEPKiPiS2_PKfiiiii_param_0];
	ld.param.u64 	%rd11, [_ZN9alphazero4mcts29applyVirtualLossWarpOptimizedEPKiPiS2_PKfiiiii_param_1];
	ld.param.u64 	%rd8, [_ZN9alphazero4mcts29applyVirtualLossWarpOptimizedEPKiPiS2_PKfiiiii_param_2];
	ld.param.u64 	%rd9, [_ZN9alphazero4mcts29applyVirtualLossWarpOptimizedEPKiPiS2_PKfiiiii_param_3];
	ld.param.u32 	%r59, [_ZN9alphazero4mcts29applyVirtualLossWarpOptimizedEPKiPiS2_PKfiiiii_param_4];
	ld.param.u32 	%r55, [_ZN9alphazero4mcts29applyVirtualLossWarpOptimizedEPKiPiS2_PKfiiiii_param_5];
	ld.param.u32 	%r56, [_ZN9alphazero4mcts29applyVirtualLossWarpOptimizedEPKiPiS2_PKfiiiii_param_6];
	ld.param.u32 	%r57, [_ZN9alphazero4mcts29applyVirtualLossWarpOptimizedEPKiPiS2_PKfiiiii_param_7];
	ld.param.u32 	%r58, [_ZN9alphazero4mcts29applyVirtualLossWarpOptimizedEPKiPiS2_PKfiiiii_param_8];
	cvta.to.global.u64 	%rd1, %rd11;
	cvta.to.global.u64 	%rd2, %rd9;
	cvta.to.global.u64 	%rd3, %rd10;
	mov.u32 	%r60, %ctaid.x;
	mov.u32 	%r61, %ntid.x;
	mov.u32 	%r1, %tid.x;
	mad.lo.s32 	%r62, %r60, %r61, %r1;
	shr.u32 	%r2, %r62, 5;
	setp.ge.s32 	%p1, %r2, %r59;
	@%p1 bra 	$L__BB1_35;
	cvta.to.global.u64 	%rd12, %rd8;
	and.b32  	%r119, %r1, 31;
	mul.wide.u32 	%rd13, %r2, 4;
	add.s64 	%rd14, %rd12, %rd13;
	ld.global.nc.u32 	%r4, [%rd14];
	setp.ge.s32 	%p2, %r119, %r4;
	@%p2 bra 	$L__BB1_35;
	mul.lo.s32 	%r63, %r2, %r55;
	shl.b32 	%r5, %r63, 1;
	setp.ne.s64 	%p3, %rd9, 0;
	cvt.rn.f32.s32 	%f1, %r58;
	mul.lo.s32 	%r6, %r56, %r2;
	@%p3 bra 	$L__BB1_19;
	not.b32 	%r93, %r119;
	add.s32 	%r7, %r4, %r93;
	and.b32  	%r94, %r7, 96;
	setp.eq.s32 	%p53, %r94, 96;
	@%p53 bra 	$L__BB1_8;
	shr.u32 	%r95, %r7, 5;
	add.s32 	%r96, %r95, 1;
	and.b32  	%r97, %r96, 3;
	add.s64 	%rd4, %rd3, 4;
	shl.b32 	%r98, %r119, 1;
	add.s32 	%r118, %r5, %r98;
	neg.s32 	%r117, %r97;
	shl.b32 	%r99, %r96, 5;
	and.b32  	%r100, %r99, 96;
	or.b32  	%r119, %r100, %r119;
$L__BB1_5:
	.pragma "nounroll";
	mul.wide.s32 	%rd38, %r118, 4;
	add.s64 	%rd39, %rd4, %rd38;
	ld.global.nc.u32 	%r13, [%rd39+-4];
	ld.global.nc.u32 	%r14, [%rd39];
	setp.gt.s32 	%p54, %r13, -1;
	setp.lt.s32 	%p55, %r13, %r56;
	and.pred  	%p56, %p54, %p55;
	setp.gt.s32 	%p57, %r14, -1;
	setp.lt.s32 	%p58, %r14, %r57;
	and.pred  	%p59, %p57, %p58;
	and.pred  	%p61, %p56, %p59;
	not.pred 	%p62, %p61;
	@%p62 bra 	$L__BB1_7;
	add.s32 	%r101, %r13, %r6;
	mad.lo.s32 	%r102, %r101, %r57, %r14;
	mul.wide.s32 	%rd40, %r102, 4;
	add.s64 	%rd41, %rd1, %rd40;
	atom.global.add.u32 	%r103, [%rd41], %r58;
$L__BB1_7:
	add.s32 	%r118, %r118, 64;
	add.s32 	%r117, %r117, 1;
	setp.ne.s32 	%p63, %r117, 0;
	@%p63 bra 	$L__BB1_5;
$L__BB1_8:
	setp.lt.u32 	%p64, %r7, 96;
	@%p64 bra 	$L__BB1_35;
	shl.b32 	%r104, %r119, 1;
	add.s32 	%r120, %r5, %r104;
$L__BB1_10:
	mul.wide.s32 	%rd42, %r120, 4;
	add.s64 	%rd5, %rd3, %rd42;
	ld.global.nc.u32 	%r21, [%rd5];
	ld.global.nc.u32 	%r22, [%rd5+4];
	setp.gt.s32 	%p65, %r21, -1;
	setp.lt.s32 	%p66, %r21, %r56;
	and.pred  	%p67, %p65, %p66;
	setp.gt.s32 	%p68, %r22, -1;
	setp.lt.s32 	%p69, %r22, %r57;
	and.pred  	%p70, %p68, %p69;
	and.pred  	%p72, %p67, %p70;
	not.pred 	%p73, %p72;
	@%p73 bra 	$L__BB1_12;
	add.s32 	%r105, %r21, %r6;
	mad.lo.s32 	%r106, %r105, %r57, %r22;
	mul.wide.s32 	%rd43, %r106, 4;
	add.s64 	%rd44, %rd1, %rd43;
	atom.global.add.u32 	%r107, [%rd44], %r58;
$L__BB1_12:
	ld.global.nc.u32 	%r23, [%rd5+256];
	ld.global.nc.u32 	%r24, [%rd5+260];
	setp.gt.s32 	%p74, %r23, -1;
	setp.lt.s32 	%p75, %r23, %r56;
	and.pred  	%p76, %p74, %p75;
	setp.gt.s32 	%p77, %r24, -1;
	setp.lt.s32 	%p78, %r24, %r57;
	and.pred  	%p79, %p77, %p78;
	and.pred  	%p81, %p76, %p79;
	not.pred 	%p82, %p81;
	@%p82 bra 	$L__BB1_14;
	add.s32 	%r108, %r23, %r6;
	mad.lo.s32 	%r109, %r108, %r57, %r24;
	mul.wide.s32 	%rd45, %r109, 4;
	add.s64 	%rd46, %rd1, %rd45;
	atom.global.add.u32 	%r110, [%rd46], %r58;
$L__BB1_14:
	ld.global.nc.u32 	%r25, [%rd5+512];
	ld.global.nc.u32 	%r26, [%rd5+516];
	setp.gt.s32 	%p83, %r25, -1;
	setp.lt.s32 	%p84, %r25, %r56;
	and.pred  	%p85, %p83, %p84;
	setp.gt.s32 	%p86, %r26, -1;
	setp.lt.s32 	%p87, %r26, %r57;
	and.pred  	%p88, %p86, %p87;
	and.pred  	%p90, %p85, %p88;
	not.pred 	%p91, %p90;
	@%p91 bra 	$L__BB1_16;
	add.s32 	%r111, %r25, %r6;
	mad.lo.s32 	%r112, %r111, %r57, %r26;
	mul.wide.s32 	%rd47, %r112, 4;
	add.s64 	%rd48, %rd1, %rd47;
	atom.global.add.u32 	%r113, [%rd48], %r58;
$L__BB1_16:
	ld.global.nc.u32 	%r27, [%rd5+768];
	ld.global.nc.u32 	%r28, [%rd5+772];
	setp.gt.s32 	%p92, %r27, -1;
	setp.lt.s32 	%p93, %r27, %r56;
	and.pred  	%p94, %p92, %p93;
	setp.gt.s32 	%p95, %r28, -1;
	setp.lt.s32 	%p96, %r28, %r57;
	and.pred  	%p97, %p95, %p96;
	and.pred  	%p99, %p94, %p97;
	not.pred 	%p100, %p99;
	@%p100 bra 	$L__BB1_18;
	add.s32 	%r114, %r27, %r6;
	mad.lo.s32 	%r115, %r114, %r57, %r28;
	mul.wide.s32 	%rd49, %r115, 4;
	add.s64 	%rd50, %rd1, %rd49;
	atom.global.add.u32 	%r116, [%rd50], %r58;
$L__BB1_18:
	add.s32 	%r119, %r119, 128;
	add.s32 	%r120, %r120, 256;
	setp.lt.s32 	%p101, %r119, %r4;
	@%p101 bra 	$L__BB1_10;
	bra.uni 	$L__BB1_35;
$L__BB1_19:
	not.b32 	%r64, %r119;
	add.s32 	%r31, %r4, %r64;
	and.b32  	%r65, %r31, 96;
	setp.eq.s32 	%p4, %r65, 96;
	@%p4 bra 	$L__BB1_24;
	shr.u32 	%r66, %r31, 5;
	add.s32 	%r67, %r66, 1;
	and.b32  	%r68, %r67, 3;
	add.s64 	%rd6, %rd3, 4;
	shl.b32 	%r69, %r119, 1;
	add.s32 	%r123, %r5, %r69;
	neg.s32 	%r122, %r68;
	shl.b32 	%r70, %r67, 5;
	and.b32  	%r71, %r70, 96;
	or.b32  	%r119, %r71, %r119;
$L__BB1_21:
	.pragma "nounroll";
	mul.wide.s32 	%rd15, %r123, 4;
	add.s64 	%rd16, %rd6, %rd15;
	ld.global.nc.u32 	%r37, [%rd16+-4];
	ld.global.nc.u32 	%r38, [%rd16];
	setp.gt.s32 	%p5, %r37, -1;
	setp.lt.s32 	%p6, %r37, %r56;
	and.pred  	%p7, %p5, %p6;
	setp.gt.s32 	%p8, %r38, -1;
	setp.lt.s32 	%p9, %r38, %r57;
	and.pred  	%p10, %p8, %p9;
	and.pred  	%p12, %p7, %p10;
	not.pred 	%p13, %p12;
	@%p13 bra 	$L__BB1_23;
	mul.wide.u32 	%rd17, %r37, 4;
	add.s64 	%rd18, %rd2, %rd17;
	ld.global.nc.f32 	%f2, [%rd18];
	mul.f32 	%f3, %f2, %f1;
	cvt.rni.s32.f32 	%r72, %f3;
	add.s32 	%r73, %r37, %r6;
	mad.lo.s32 	%r74, %r73, %r57, %r38;
	mul.wide.s32 	%rd19, %r74, 4;
	add.s64 	%rd20, %rd1, %rd19;
	atom.global.add.u32 	%r75, [%rd20], %r72;
$L__BB1_23:
	add.s32 	%r123, %r123, 64;
	add.s32 	%r122, %r122, 1;
	setp.ne.s32 	%p14, %r122, 0;
	@%p14 bra 	$L__BB1_21;
$L__BB1_24:
	setp.lt.u32 	%p15, %r31, 96;
	@%p15 bra 	$L__BB1_35;
	shl.b32 	%r76, %r119, 1;
	add.s32 	%r125, %r5, %r76;
$L__BB1_26:
	mul.wide.s32 	%rd21, %r125, 4;
	add.s64 	%rd7, %rd3, %rd21;
	ld.global.nc.u32 	%r45, [%rd7];
	ld.global.nc.u32 	%r46, [%rd7+4];
	setp.gt.s32 	%p16, %r45, -1;
	setp.lt.s32 	%p17, %r45, %r56;
	and.pred  	%p18, %p16, %p17;
	setp.gt.s32 	%p19, %r46, -1;
	setp.lt.s32 	%p20, %r46, %r57;
	and.pred  	%p21, %p19, %p20;
	and.pred  	%p23, %p18, %p21;
	not.pred 	%p24, %p23;
	@%p24 bra 	$L__BB1_28;
	mul.wide.u32 	%rd22, %r45, 4;
	add.s64 	%rd23, %rd2, %rd22;
	ld.global.nc.f32 	%f4, [%rd23];
	mul.f32 	%f5, %f4, %f1;
	cvt.rni.s32.f32 	%r77, %f5;
	add.s32 	%r78, %r45, %r6;
	mad.lo.s32 	%r79, %r78, %r57, %r46;
	mul.wide.s32 	%rd24, %r79, 4;
	add.s64 	%rd25, %rd1, %rd24;
	atom.global.add.u32 	%r80, [%rd25], %r77;
$L__BB1_28:
	ld.global.nc.u32 	%r47, [%rd7+256];
	ld.global.nc.u32 	%r48, [%rd7+260];
	setp.gt.s32 	%p25, %r47, -1;
	setp.lt.s32 	%p26, %r47, %r56;
	and.pred  	%p27, %p25, %p26;
	setp.gt.s32 	%p28, %r48, -1;
	setp.lt.s32 	%p29, %r48, %r57;
	and.pred  	%p30, %p28, %p29;
	and.pred  	%p32, %p27, %p30;
	not.pred 	%p33, %p32;
	@%p33 bra 	$L__BB1_30;
	mul.wide.u32 	%rd26, %r47, 4;
	add.s64 	%rd27, %rd2, %rd26;
	ld.global.nc.f32 	%f6, [%rd27];
	mul.f32 	%f7, %f6, %f1;
	cvt.rni.s32.f32 	%r81, %f7;
	add.s32 	%r82, %r47, %r6;
	mad.lo.s32 	%r83, %r82, %r57, %r48;
	mul.wide.s32 	%rd28, %r83, 4;
	add.s64 	%rd29, %rd1, %rd28;
	atom.global.add.u32 	%r84, [%rd29], %r81;
$L__BB1_30:
	ld.global.nc.u32 	%r49, [%rd7+512];
	ld.global.nc.u32 	%r50, [%rd7+516];
	setp.gt.s32 	%p34, %r49, -1;
	setp.lt.s32 	%p35, %r49, %r56;
	and.pred  	%p36, %p34, %p35;
	setp.gt.s32 	%p37, %r50, -1;
	setp.lt.s32 	%p38, %r50, %r57;
	and.pred  	%p39, %p37, %p38;
	and.pred  	%p41, %p36, %p39;
	not.pred 	%p42, %p41;
	@%p42 bra 	$L__BB1_32;
	mul.wide.u32 	%rd30, %r49, 4;
	add.s64 	%rd31, %rd2, %rd30;
	ld.global.nc.f32 	%f8, [%rd31];
	mul.f32 	%f9, %f8, %f1;
	cvt.rni.s32.f32 	%r85, %f9;
	add.s32 	%r86, %r49, %r6;
	mad.lo.s32 	%r87, %r86, %r57, %r50;
	mul.wide.s32 	%rd32, %r87, 4;
	add.s64 	%rd33, %rd1, %rd32;
	atom.global.add.u32 	%r88, [%rd33], %r85;
$L__BB1_32:
	ld.global.nc.u32 	%r51, [%rd7+768];
	ld.global.nc.u32 	%r52, [%rd7+772];
	setp.gt.s32 	%p43, %r51, -1;
	setp.lt.s32 	%p44, %r51, %r56;
	and.pred  	%p45, %p43, %p44;
	setp.gt.s32 	%p46, %r52, -1;
	setp.lt.s32 	%p47, %r52, %r57;
	and.pred  	%p48, %p46, %p47;
	and.pred  	%p50, %p45, %p48;
	not.pred 	%p51, %p50;
	@%p51 bra 	$L__BB1_34;
	mul.wide.u32 	%rd34, %r51, 4;
	add.s64 	%rd35, %rd2, %rd34;
	ld.global.nc.f32 	%f10, [%rd35];
	mul.f32 	%f11, %f10, %f1;
	cvt.rni.s32.f32 	%r89, %f11;
	add.s32 	%r90, %r51, %r6;
	mad.lo.s32 	%r91, %r90, %r57, %r52;
	mul.wide.s32 	%rd36, %r91, 4;
	add.s64 	%rd37, %rd1, %rd36;
	atom.global.add.u32 	%r92, [%rd37], %r89;
$L__BB1_34:
	add.s32 	%r119, %r119, 128;
	add.s32 	%r125, %r125, 256;
	setp.lt.s32 	%p52, %r119, %r4;
	@%p52 bra 	$L__BB1_26;
$L__BB1_35:
	ret;

}
	// .globl	_ZN9alphazero4mcts23removeVirtualLossKernelEPKiPiS2_iiiii
.visible .entry _ZN9alphazero4mcts23removeVirtualLossKernelEPKiPiS2_iiiii(
	.param .u64 .ptr .align 1 _ZN9alphazero4mcts23removeVirtualLossKernelEPKiPiS2_iiiii_param_0,
	.param .u64 .ptr .align 1 _ZN9alphazero4mcts23removeVirtualLossKernelEPKiPiS2_iiiii_param_1,
	.param .u64 .ptr .align 1 _ZN9alphazero4mcts23removeVirtualLossKernelEPKiPiS2_iiiii_param_2,
	.param .u32 _ZN9alphazero4mcts23removeVirtualLossKernelEPKiPiS2_iiiii_param_3,
	.param .u32 _ZN9alphazero4mcts23removeVirtualLossKernelEPKiPiS2_iiiii_param_4,
	.param .u32 _ZN9alphazero4mcts23removeVirtualLossKernelEPKiPiS2_iiiii_param_5,
	.param .u32 _ZN9alphazero4mcts23removeVirtualLossKernelEPKiPiS2_iiiii_param_6,
	.param .u32 _ZN9alphazero4mcts23removeVirtualLossKernelEPKiPiS2_iiiii_param_7
)
{
	.reg .pred 	%p<14>;
	.reg .b32 	%r<20>;
	.reg .b64 	%rd<13>;

	ld.param.u64 	%rd2, [_ZN9alphazero4mcts23removeVirtualLossKernelEPKiPiS2_iiiii_param_0];
	ld.param.u64 	%rd3, [_ZN9alphazero4mcts23removeVirtualLossKernelEPKiPiS2_iiiii_param_1];
	ld.param.u64 	%rd4, [_ZN9alphazero4mcts23removeVirtualLossKernelEPKiPiS2_iiiii_param_2];
	ld.param.u32 	%r9, [_ZN9alphazero4mcts23removeVirtualLossKernelEPKiPiS2_iiiii_param_3];
	ld.param.u32 	%r5, [_ZN9alphazero4mcts23removeVirtualLossKernelEPKiPiS2_iiiii_param_4];
	ld.param.u32 	%r6, [_ZN9alphazero4mcts23removeVirtualLossKernelEPKiPiS2_iiiii_param_5];
	ld.param.u32 	%r7, [_ZN9alphazero4mcts23removeVirtualLossKernelEPKiPiS2_iiiii_param_6];
	ld.param.u32 	%r8, [_ZN9alphazero4mcts23removeVirtualLossKernelEPKiPiS2_iiiii_param_7];
	mov.u32 	%r1, %ctaid.x;
	mov.u32 	%r2, %tid.x;
	setp.ge.s32 	%p1, %r1, %r9;
	setp.ge.s32 	%p2, %r2, %r5;
	or.pred  	%p3, %p1, %p2;
	@%p3 bra 	$L__BB2_5;
	cvta.to.global.u64 	%rd5, %rd4;
	mul.wide.u32 	%rd6, %r1, 4;
	add.s64 	%rd7, %rd5, %rd6;
	ld.global.nc.u32 	%r10, [%rd7];
	setp.ge.s32 	%p4, %r2, %r10;
	@%p4 bra 	$L__BB2_5;
	mul.lo.s32 	%r11, %r1, %r5;
	shl.b32 	%r12, %r11, 1;
	shl.b32 	%r13, %r2, 1;
	add.s32 	%r14, %r12, %r13;
	cvta.to.global.u64 	%rd8, %rd2;
	mul.wide.u32 	%rd9, %r14, 4;
	add.s64 	%rd10, %rd8, %rd9;
	ld.global.nc.u32 	%r3, [%rd10];
	ld.global.nc.u32 	%r4, [%rd10+4];
	setp.lt.s32 	%p5, %r3, 0;
	setp.ge.s32 	%p6, %r3, %r6;
	or.pred  	%p7, %p5, %p6;
	setp.lt.s32 	%p8, %r4, 0;
	setp.ge.s32 	%p9, %r4, %r7;
	or.pred  	%p10, %p8, %p9;
	or.pred  	%p12, %p7, %p10;
	@%p12 bra 	$L__BB2_5;
	mad.lo.s32 	%r15, %r6, %r1, %r3;
	mad.lo.s32 	%r16, %r15, %r7, %r4;
	cvta.to.global.u64 	%rd11, %rd3;
	mul.wide.s32 	%rd12, %r16, 4;
	add.s64 	%rd1, %rd11, %rd12;
	neg.s32 	%r17, %r8;
	atom.global.add.u32 	%r18, [%rd1], %r17;
	setp.ge.s32 	%p13, %r18, %r8;
	@%p13 bra 	$L__BB2_5;
	atom.global.max.s32 	%r19, [%rd1], 0;
$L__BB2_5:
	ret;

}
	// .globl	_ZN9alphazero4mcts27applyVirtualLossToUCBKernelEPfPKifi
.visible .entry _ZN9alphazero4mcts27applyVirtualLossToUCBKernelEPfPKifi(
	.param .u64 .ptr .align 1 _ZN9alphazero4mcts27applyVirtualLossToUCBKernelEPfPKifi_param_0,
	.param .u64 .ptr .align 1 _ZN9alphazero4mcts27applyVirtualLossToUCBKernelEPfPKifi_param_1,
	.param .f32 _ZN9alphazero4mcts27applyVirtualLossToUCBKernelEPfPKifi_param_2,
	.param .u32 _ZN9alphazero4mcts27applyVirtualLossToUCBKernelEPfPKifi_param_3
)
{
	.reg .pred 	%p<2>;
	.reg .b32 	%r<7>;
	.reg .b32 	%f<6>;
	.reg .b64 	%rd<8>;

	ld.param.u64 	%rd1, [_ZN9alphazero4mcts27applyVirtualLossToUCBKernelEPfPKifi_param_0];
	ld.param.u64 	%rd2, [_ZN9alphazero4mcts27applyVirtualLossToUCBKernelEPfPKifi_param_1];
	ld.param.f32 	%f1, [_ZN9alphazero4mcts27applyVirtualLossToUCBKernelEPfPKifi_param_2];
	ld.param.u32 	%r2, [_ZN9alphazero4mcts27applyVirtualLossToUCBKernelEPfPKifi_param_3];
	mov.u32 	%r3, %ctaid.x;
	mov.u32 	%r4, %ntid.x;
	mov.u32 	%r5, %tid.x;
	mad.lo.s32 	%r1, %r3, %r4, %r5;
	setp.ge.s32 	%p1, %r1, %r2;
	@%p1 bra 	$L__BB3_2;
	cvta.to.global.u64 	%rd3, %rd2;
	cvta.to.global.u64 	%rd4, %rd1;
	mul.wide.s32 	%rd5, %r1, 4;
	add.s64 	%rd6, %rd3, %rd5;
	ld.global.nc.u32 	%r6, [%rd6];
	cvt.rn.f32.s32 	%f2, %r6;
	mul.f32 	%f3, %f1, %f2;
	add.s64 	%rd7, %rd4, %rd5;
	ld.global.f32 	%f4, [%rd7];
	sub.f32 	%f5, %f4, %f3;
	st.global.f32 	[%rd7], %f5;
$L__BB3_2:
	ret;

}
	// .globl	_ZN9alphazero4mcts44batchUpdateVirtualLossWithConflictResolutionEPKiS2_Piiii
.visible .entry _ZN9alphazero4mcts44batchUpdateVirtualLossWithConflictResolutionEPKiS2_Piiii(
	.param .u64 .ptr .align 1 _ZN9alphazero4mcts44batchUpdateVirtualLossWithConflictResolutionEPKiS2_Piiii_param_0,
	.param .u64 .ptr .align 1 _ZN9alphazero4mcts44batchUpdateVirtualLossWithConflictResolutionEPKiS2_Piiii_param_1,
	.param .u64 .ptr .align 1 _ZN9alphazero4mcts44batchUpdateVirtualLossWithConflictResolutionEPKiS2_Piiii_param_2,
	.param .u32 _ZN9alphazero4mcts44batchUpdateVirtualLossWithConflictResolutionEPKiS2_Piiii_param_3,
	.param .u32 _ZN9alphazero4mcts44batchUpdateVirtualLossWithConflictResolutionEPKiS2_Piiii_param_4,
	.param .u32 _ZN9alphazero4mcts44batchUpdateVirtualLossWithConflictResolutionEPKiS2_Piiii_param_5
)
{
	.reg .pred 	%p<17>;
	.reg .b32 	%r<120>;
	.reg .b64 	%rd<26>;

	ld.param.u64 	%rd2, [_ZN9alphazero4mcts44batchUpdateVirtualLossWithConflictResolutionEPKiS2_Piiii_param_0];
	ld.param.u64 	%rd3, [_ZN9alphazero4mcts44batchUpdateVirtualLossWithConflictResolutionEPKiS2_Piiii_param_1];
	ld.param.u64 	%rd4, [_ZN9alphazero4mcts44batchUpdateVirtualLossWithConflictResolutionEPKiS2_Piiii_param_2];
	ld.param.u32 	%r41, [_ZN9alphazero4mcts44batchUpdateVirtualLossWithConflictResolutionEPKiS2_Piiii_param_3];
	ld.param.u32 	%r42, [_ZN9alphazero4mcts44batchUpdateVirtualLossWithConflictResolutionEPKiS2_Piiii_param_4];
	ld.param.u32 	%r43, [_ZN9alphazero4mcts44batchUpdateVirtualLossWithConflictResolutionEPKiS2_Piiii_param_5];
	cvta.to.global.u64 	%rd1, %rd4;
	mov.u32 	%r1, %tid.x;
	mov.u32 	%r44, %ctaid.x;
	mov.u32 	%r2, %ntid.x;
	mul.lo.s32 	%r3, %r44, %r2;
	add.s32 	%r45, %r3, %r2;
	min.s32 	%r4, %r45, %r41;
	add.s32 	%r5, %r3, %r1;
	setp.ge.s32 	%p1, %r5, %r4;
	@%p1 bra 	$L__BB4_2;
	cvta.to.global.u64 	%rd5, %rd2;
	cvta.to.global.u64 	%rd6, %rd3;
	mul.lo.s32 	%r46, %r5, 3;
	mul.wide.u32 	%rd7, %r46, 4;
	add.s64 	%rd8, %rd5, %rd7;
	ld.global.nc.u32 	%r47, [%rd8];
	shl.b32 	%r48, %r1, 4;
	mov.u32 	%r49, _ZN9alphazero4mcts14shared_updatesE;
	add.s32 	%r50, %r49, %r48;
	ld.global.nc.u32 	%r51, [%rd8+4];
	ld.global.nc.u32 	%r52, [%rd8+8];
	mul.wide.u32 	%rd9, %r5, 4;
	add.s64 	%rd10, %rd6, %rd9;
	ld.global.nc.u32 	%r53, [%rd10];
	st.shared.v4.u32 	[%r50], {%r47, %r51, %r52, %r53};
$L__BB4_2:
	bar.sync 	0;
	setp.le.s32 	%p2, %r41, %r3;
	@%p2 bra 	$L__BB4_24;
	add.s32 	%r55, %r3, 1;
	max.s32 	%r56, %r4, %r55;
	not.b32 	%r57, %r3;
	add.s32 	%r58, %r56, %r57;
	add.s32 	%r59, %r2, -1;
	min.u32 	%r60, %r58, %r59;
	add.s32 	%r6, %r60, 1;
	and.b32  	%r7, %r6, 3;
	setp.lt.u32 	%p3, %r60, 3;
	mov.b32 	%r117, 0;
	@%p3 bra 	$L__BB4_18;
	and.b32  	%r117, %r6, -4;
	mov.u32 	%r62, _ZN9alphazero4mcts14shared_updatesE;
	add.s32 	%r115, %r62, 32;
	neg.s32 	%r116, %r117;
$L__BB4_5:
	setp.ne.s32 	%p4, %r1, 0;
	@%p4 bra 	$L__BB4_8;
	ld.shared.v4.u32 	{%r63, %r64, %r65, %r66}, [%r115+-32];
	mov.b64 	%rd11, {%r65, %r66};
	or.b32  	%r68, %r63, %r64;
	or.b32  	%r69, %r68, %r65;
	{ .reg .b32 tmp; mov.b64 {tmp, %r15}, %rd11; }
	setp.lt.s32 	%p5, %r69, 0;
	@%p5 bra 	$L__BB4_8;
	mad.lo.s32 	%r70, %r63, %r42, %r64;
	mad.lo.s32 	%r71, %r70, %r43, %r65;
	mul.wide.s32 	%rd12, %r71, 4;
	add.s64 	%rd13, %rd1, %rd12;
	atom.global.add.u32 	%r72, [%rd13], %r15;
$L__BB4_8:
	setp.ne.s32 	%p6, %r1, 0;
	bar.sync 	0;
	@%p6 bra 	$L__BB4_11;
	ld.shared.v4.u32 	{%r73, %r74, %r75, %r76}, [%r115+-16];
	mov.b64 	%rd14, {%r75, %r76};
	or.b32  	%r78, %r73, %r74;
	or.b32  	%r79, %r78, %r75;
	{ .reg .b32 tmp; mov.b64 {tmp, %r19}, %rd14; }
	setp.lt.s32 	%p7, %r79, 0;
	@%p7 bra 	$L__BB4_11;
	mad.lo.s32 	%r80, %r73, %r42, %r74;
	mad.lo.s32 	%r81, %r80, %r43, %r75;
	mul.wide.s32 	%rd15, %r81, 4;
	add.s64 	%rd16, %rd1, %rd15;
	atom.global.add.u32 	%r82, [%rd16], %r19;
$L__BB4_11:
	setp.ne.s32 	%p8, %r1, 0;
	bar.sync 	0;
	@%p8 bra 	$L__BB4_14;
	ld.shared.v4.u32 	{%r83, %r84, %r85, %r86}, [%r115];
	mov.b64 	%rd17, {%r85, %r86};
	or.b32  	%r88, %r83, %r84;
	or.b32  	%r89, %r88, %r85;
	{ .reg .b32 tmp; mov.b64 {tmp, %r23}, %rd17; }
	setp.lt.s32 	%p9, %r89, 0;
	@%p9 bra 	$L__BB4_14;
	mad.lo.s32 	%r90, %r83, %r42, %r84;
	mad.lo.s32 	%r91, %r90, %r43, %r85;
	mul.wide.s32 	%rd18, %r91, 4;
	add.s64 	%rd19, %rd1, %rd18;
	atom.global.add.u32 	%r92, [%rd19], %r23;
$L__BB4_14:
	setp.ne.s32 	%p10, %r1, 0;
	bar.sync 	0;
	@%p10 bra 	$L__BB4_17;
	ld.shared.v4.u32 	{%r93, %r94, %r95, %r96}, [%r115+16];
	mov.b64 	%rd20, {%r95, %r96};
	or.b32  	%r98, %r93, %r94;
	or.b32  	%r99, %r98, %r95;
	{ .reg .b32 tmp; mov.b64 {tmp, %r27}, %rd20; }
	setp.lt.s32 	%p11, %r99, 0;
	@%p11 bra 	$L__BB4_17;
	mad.lo.s32 	%r100, %r93, %r42, %r94;
	mad.lo.s32 	%r101, %r100, %r43, %r95;
	mul.wide.s32 	%rd21, %r101, 4;
	add.s64 	%rd22, %rd1, %rd21;
	atom.global.add.u32 	%r102, [%rd22], %r27;
$L__BB4_17:
	bar.sync 	0;
	add.s32 	%r116, %r116, 4;
	add.s32 	%r115, %r115, 64;
	setp.ne.s32 	%p12, %r116, 0;
	@%p12 bra 	$L__BB4_5;
$L__BB4_18:
	setp.eq.s32 	%p13, %r7, 0;
	@%p13 bra 	$L__BB4_24;
	shl.b32 	%r103, %r117, 4;
	mov.u32 	%r104, _ZN9alphazero4mcts14shared_updatesE;
	add.s32 	%r119, %r104, %r103;
	neg.s32 	%r118, %r7;
$L__BB4_20:
	.pragma "nounroll";
	setp.ne.s32 	%p14, %r1, 0;
	@%p14 bra 	$L__BB4_23;
	ld.shared.v4.u32 	{%r105, %r106, %r107, %r108}, [%r119];
	mov.b64 	%rd23, {%r107, %r108};
	or.b32  	%r110, %r105, %r106;
	or.b32  	%r111, %r110, %r107;
	{ .reg .b32 tmp; mov.b64 {tmp, %r38}, %rd23; }
	setp.lt.s32 	%p15, %r111, 0;
	@%p15 bra 	$L__BB4_23;
	mad.lo.s32 	%r112, %r105, %r42, %r106;
	mad.lo.s32 	%r113, %r112, %r43, %r107;
	mul.wide.s32 	%rd24, %r113, 4;
	add.s64 	%rd25, %rd1, %rd24;
	atom.global.add.u32 	%r114, [%rd25], %r38;
$L__BB4_23:
	bar.sync 	0;
	add.s32 	%r119, %r119, 16;
	add.s32 	%r118, %r118, 1;
	setp.ne.s32 	%p16, %r118, 0;
	@%p16 bra 	$L__BB4_20;
$L__BB4_24:
	ret;

}


// ===== COMPILED SASS (sm_100) =====

	.target	sm_100

	.elftype	@"ET_EXEC"


//--------------------- .note.nv.tkinfo           --------------------------
	.section	.note.nv.tkinfo,"",@"SHT_NOTE"
	.sectionflags	@"SHF_NOTE_NV_TKINFO"
	.tkinfo
        /*0018*/ 	.word	0x00000002
        /*0030*/ 	.string	""
        /*0030*/ 	.string	"ptxas"
        /*0030*/ 	.string	"Cuda compilation tools, release 13.0, V13.0.88"
        /*0030*/ 	.string	"Build cuda_13.0.r13.0/compiler.36424714_0"
        /*0030*/ 	.string	"-arch sm_100 -m 64 "



//--------------------- .note.nv.cuinfo           --------------------------
	.section	.note.nv.cuinfo,"",@"SHT_NOTE"
	.sectionflags	@"SHF_NOTE_NV_CUINFO"
        /*0018*/ 	.short	0x0002
        /*001a*/ 	.short	0x0064
        /*001c*/ 	.short	0x0082
	.zero		2


//--------------------- .nv.info                  --------------------------
	.section	.nv.info,"",@"SHT_CUDA_INFO"
	.align	4


	//----- nvinfo : EIATTR_REGCOUNT
	.align		4
        /*0000*/ 	.byte	0x04, 0x2f
        /*0002*/ 	.short	(.L_1 - .L_0)
	.align		4
.L_0:
        /*0004*/ 	.word	index@(_ZN9alphazero4mcts22applyVirtualLossKernelEPKiPiS2_iiiii)
        /*0008*/ 	.word	0x0000000c


	//----- nvinfo : EIATTR_FRAME_SIZE
	.align		4
.L_1:
        /*000c*/ 	.byte	0x04, 0x11
        /*000e*/ 	.short	(.L_3 - .L_2)
	.align		4
.L_2:
        /*0010*/ 	.word	index@(_ZN9alphazero4mcts22applyVirtualLossKernelEPKiPiS2_iiiii)
        /*0014*/ 	.word	0x00000000


	//----- nvinfo : EIATTR_REGCOUNT
	.align		4
.L_3:
        /*0018*/ 	.byte	0x04, 0x2f
        /*001a*/ 	.short	(.L_5 - .L_4)
	.align		4
.L_4:
        /*001c*/ 	.word	index@(_ZN9alphazero4mcts29applyVirtualLossWarpOptimizedEPKiPiS2_PKfiiiii)
        /*0020*/ 	.word	0x0000001e


	//----- nvinfo : EIATTR_FRAME_SIZE
	.align		4
.L_5:
        /*0024*/ 	.byte	0x04, 0x11
        /*0026*/ 	.short	(.L_7 - .L_6)
	.align		4
.L_6:
        /*0028*/ 	.word	index@(_ZN9alphazero4mcts29applyVirtualLossWarpOptimizedEPKiPiS2_PKfiiiii)
        /*002c*/ 	.word	0x00000000


	//----- nvinfo : EIATTR_REGCOUNT
	.align		4
.L_7:
        /*0030*/ 	.byte	0x04, 0x2f
        /*0032*/ 	.short	(.L_9 - .L_8)
	.align		4
.L_8:
        /*0034*/ 	.word	index@(_ZN9alphazero4mcts23removeVirtualLossKernelEPKiPiS2_iiiii)
        /*0038*/ 	.word	0x0000000a


	//----- nvinfo : EIATTR_FRAME_SIZE
	.align		4
.L_9:
        /*003c*/ 	.byte	0x04, 0x11
        /*003e*/ 	.short	(.L_11 - .L_10)
	.align		4
.L_10:
        /*0040*/ 	.word	index@(_ZN9alphazero4mcts23removeVirtualLossKernelEPKiPiS2_iiiii)
        /*0044*/ 	.word	0x00000000


	//----- nvinfo : EIATTR_REGCOUNT
	.align		4
.L_11:
        /*0048*/ 	.byte	0x04, 0x2f
        /*004a*/ 	.short	(.L_13 - .L_12)
	.align		4
.L_12:
        /*004c*/ 	.word	index@(_ZN9alphazero4mcts27applyVirtualLossToUCBKernelEPfPKifi)
        /*0050*/ 	.word	0x0000000a


	//----- nvinfo : EIATTR_FRAME_SIZE
	.align		4
.L_13:
        /*0054*/ 	.byte	0x04, 0x11
        /*0056*/ 	.short	(.L_15 - .L_14)
	.align		4
.L_14:
        /*0058*/ 	.word	index@(_ZN9alphazero4mcts27applyVirtualLossToUCBKernelEPfPKifi)
        /*005c*/ 	.word	0x00000000


	//----- nvinfo : EIATTR_REGCOUNT
	.align		4
.L_15:
        /*0060*/ 	.byte	0x04, 0x2f
        /*0062*/ 	.short	(.L_17 - .L_16)
	.align		4
.L_16:
        /*0064*/ 	.word	index@(_ZN9alphazero4mcts44batchUpdateVirtualLossWithConflictResolutionEPKiS2_Piiii)
        /*0068*/ 	.word	0x00000011


	//----- nvinfo : EIATTR_FRAME_SIZE
	.align		4
.L_17:
        /*006c*/ 	.byte	0x04, 0x11
        /*006e*/ 	.short	(.L_19 - .L_18)
	.align		4
.L_18:
        /*0070*/ 	.word	index@(_ZN9alphazero4mcts44batchUpdateVirtualLossWithConflictResolutionEPKiS2_Piiii)
        /*0074*/ 	.word	0x00000000


	//----- nvinfo : EIATTR_MIN_STACK_SIZE
	.align		4
.L_19:
        /*0078*/ 	.byte	0x04, 0x12
        /*007a*/ 	.short	(.L_21 - .L_20)
	.align		4
.L_20:
        /*007c*/ 	.word	index@(_ZN9alphazero4mcts44batchUpdateVirtualLossWithConflictResolutionEPKiS2_Piiii)
        /*0080*/ 	.word	0x00000000


	//----- nvinfo : EIATTR_MIN_STACK_SIZE
	.align		4
.L_21:
        /*0084*/ 	.byte	0x04, 0x12
        /*0086*/ 	.short	(.L_23 - .L_22)
	.align		4
.L_22:
        /*0088*/ 	.word	index@(_ZN9alphazero4mcts27applyVirtualLossToUCBKernelEPfPKifi)
        /*008c*/ 	.word	0x00000000


	//----- nvinfo : EIATTR_MIN_STACK_SIZE
	.align		4
.L_23:
        /*0090*/ 	.byte	0x04, 0x12
        /*0092*/ 	.short	(.L_25 - .L_24)
	.align		4
.L_24:
        /*0094*/ 	.word	index@(_ZN9alphazero4mcts23removeVirtualLossKernelEPKiPiS2_iiiii)
        /*0098*/ 	.word	0x00000000


	//----- nvinfo : EIATTR_MIN_STACK_SIZE
	.align		4
.L_25:
        /*009c*/ 	.byte	0x04, 0x12
        /*009e*/ 	.short	(.L_27 - .L_26)
	.align		4
.L_26:
        /*00a0*/ 	.word	index@(_ZN9alphazero4mcts29applyVirtualLossWarpOptimizedEPKiPiS2_PKfiiiii)
        /*00a4*/ 	.word	0x00000000


	//----- nvinfo : EIATTR_MIN_STACK_SIZE
	.align		4
.L_27:
        /*00a8*/ 	.byte	0x04, 0x12
        /*00aa*/ 	.short	(.L_29 - .L_28)
	.align		4
.L_28:
        /*00ac*/ 	.word	index@(_ZN9alphazero4mcts22applyVirtualLossKernelEPKiPiS2_iiiii)
        /*00b0*/ 	.word	0x00000000
.L_29:


//--------------------- .nv.compat                --------------------------
	.section	.nv.compat,"",@"SHT_CUDA_COMPAT_INFO"
	.align	4
        /*0000*/ 	.byte	0x02, 0x09, 0x00, 0x00, 0x02, 0x02, 0x01, 0x00, 0x02, 0x05, 0x05, 0x00, 0x03, 0x07, 0x01, 0x01
        /*0010*/ 	.byte	0x02, 0x03, 0x00, 0x00, 0x02, 0x06, 0x01, 0x00, 0x04, 0x0b, 0x08, 0x00, 0x09, 0x00, 0x00, 0x00
        /*0020*/ 	.byte	0x00, 0x00, 0x00, 0x00


//--------------------- .nv.info._ZN9alphazero4mcts44batchUpdateVirtualLossWithConflictResolutionEPKiS2_Piiii --------------------------
	.section	.nv.info._ZN9alphazero4mcts44batchUpdateVirtualLossWithConflictResolutionEPKiS2_Piiii,"",@"SHT_CUDA_INFO"
	.sectionflags	@""
	.align	4


	//----- nvinfo : EIATTR_CUDA_API_VERSION
	.align		4
        /*0000*/ 	.byte	0x04, 0x37
        /*0002*/ 	.short	(.L_31 - .L_30)
.L_30:
        /*0004*/ 	.word	0x00000082


	//----- nvinfo : EIATTR_KPARAM_INFO
	.align		4
.L_31:
        /*0008*/ 	.byte	0x04, 0x17
        /*000a*/ 	.short	(.L_33 - .L_32)
.L_32:
        /*000c*/ 	.word	0x00000000
        /*0010*/ 	.short	0x0005
        /*0012*/ 	.short	0x0020
        /*0014*/ 	.byte	0x00, 0xf0, 0x11, 0x00


	//----- nvinfo : EIATTR_KPARAM_INFO
	.align		4
.L_33:
        /*0018*/ 	.byte	0x04, 0x17
        /*001a*/ 	.short	(.L_35 - .L_34)
.L_34:
        /*001c*/ 	.word	0x00000000
        /*0020*/ 	.short	0x0004
        /*0022*/ 	.short	0x001c
        /*0024*/ 	.byte	0x00, 0xf0, 0x11, 0x00


	//----- nvinfo : EIATTR_KPARAM_INFO
	.align		4
.L_35:
        /*0028*/ 	.byte	0x04, 0x17
        /*002a*/ 	.short	(.L_37 - .L_36)
.L_36:
        /*002c*/ 	.word	0x00000000
        /*0030*/ 	.short	0x0003
        /*0032*/ 	.short	0x0018
        /*0034*/ 	.byte	0x00, 0xf0, 0x11, 0x00


	//----- nvinfo : EIATTR_KPARAM_INFO
	.align		4
.L_37:
        /*0038*/ 	.byte	0x04, 0x17
        /*003a*/ 	.short	(.L_39 - .L_38)
.L_38:
        /*003c*/ 	.word	0x00000000
        /*0040*/ 	.short	0x0002
        /*0042*/ 	.short	0x0010
        /*0044*/ 	.byte	0x00, 0xf5, 0x21, 0x00


	//----- nvinfo : EIATTR_KPARAM_INFO
	.align		4
.L_39:
        /*0048*/ 	.byte	0x04, 0x17
        /*004a*/ 	.short	(.L_41 - .L_40)
.L_40:
        /*004c*/ 	.word	0x00000000
        /*0050*/ 	.short	0x0001
        /*0052*/ 	.short	0x0008
        /*0054*/ 	.byte	0x00, 0xf5, 0x21, 0x00


	//----- nvinfo : EIATTR_KPARAM_INFO
	.align		4
.L_41:
        /*0058*/ 	.byte	0x04, 0x17
        /*005a*/ 	.short	(.L_43 - .L_42)
.L_42:
        /*005c*/ 	.word	0x00000000
        /*0060*/ 	.short	0x0000
        /*0062*/ 	.short	0x0000
        /*0064*/ 	.byte	0x00, 0xf5, 0x21, 0x00


	//----- nvinfo : EIATTR_SPARSE_MMA_MASK
	.align		4
.L_43:
        /*0068*/ 	.byte	0x03, 0x50
        /*006a*/ 	.short	0x0000


	//----- nvinfo : EIATTR_MAXREG_COUNT
	.align		4
        /*006c*/ 	.byte	0x03, 0x1b
        /*006e*/ 	.short	0x00ff


	//----- nvinfo : EIATTR_NUM_BARRIERS
	.align		4
        /*0070*/ 	.byte	0x02, 0x4c
        /*0072*/ 	.byte	0x01
	.zero		1


	//----- nvinfo : EIATTR_MERCURY_ISA_VERSION
	.align		4
        /*0074*/ 	.byte	0x03, 0x5f
        /*0076*/ 	.short	0x0101


	//----- nvinfo : EIATTR_VRC_CTA_INIT_COUNT
	.align		4
        /*0078*/ 	.byte	0x02, 0x4a
	.zero		1
	.zero		1


	//----- nvinfo : EIATTR_EXIT_INSTR_OFFSETS
	.align		4
        /*007c*/ 	.byte	0x04, 0x1c
        /*007e*/ 	.short	(.L_45 - .L_44)


	//   ....[0]....
.L_44:
        /*0080*/ 	.word	0x000001d0


	//   ....[1]....
        /*0084*/ 	.word	0x00000670


	//   ....[2]....
        /*0088*/ 	.word	0x00000810


	//----- nvinfo : EIATTR_CRS_STACK_SIZE
	.align		4
.L_45:
        /*008c*/ 	.byte	0x04, 0x1e
        /*008e*/ 	.short	(.L_47 - .L_46)
.L_46:
        /*0090*/ 	.word	0x00000000


	//----- nvinfo : EIATTR_CBANK_PARAM_SIZE
	.align		4
.L_47:
        /*0094*/ 	.byte	0x03, 0x19
        /*0096*/ 	.short	0x0024


	//----- nvinfo : EIATTR_PARAM_CBANK
	.align		4
        /*0098*/ 	.byte	0x04, 0x0a
        /*009a*/ 	.short	(.L_49 - .L_48)
	.align		4
.L_48:
        /*009c*/ 	.word	index@(.nv.constant0._ZN9alphazero4mcts44batchUpdateVirtualLossWithConflictResolutionEPKiS2_Piiii)
        /*00a0*/ 	.short	0x0380
        /*00a2*/ 	.short	0x0024


	//----- nvinfo : EIATTR_SW_WAR
	.align		4
.L_49:
        /*00a4*/ 	.byte	0x04, 0x36
        /*00a6*/ 	.short	(.L_51 - .L_50)
.L_50:
        /*00a8*/ 	.word	0x00000008
.L_51:


//--------------------- .nv.info._ZN9alphazero4mcts27applyVirtualLossToUCBKernelEPfPKifi --------------------------
	.section	.nv.info._ZN9alphazero4mcts27applyVirtualLossToUCBKernelEPfPKifi,"",@"SHT_CUDA_INFO"
	.sectionflags	@""
	.align	4


	//----- nvinfo : EIATTR_CUDA_API_VERSION
	.align		4
        /*0000*/ 	.byte	0x04, 0x37
        /*0002*/ 	.short	(.L_53 - .L_52)
.L_52:
        /*0004*/ 	.word	0x00000082


	//----- nvinfo : EIATTR_KPARAM_INFO
	.align		4
.L_53:
        /*0008*/ 	.byte	0x04, 0x17
        /*000a*/ 	.short	(.L_55 - .L_54)
.L_54:
        /*000c*/ 	.word	0x00000000
        /*0010*/ 	.short	0x0003
        /*0012*/ 	.short	0x0014
        /*0014*/ 	.byte	0x00, 0xf0, 0x11, 0x00


	//----- nvinfo : EIATTR_KPARAM_INFO
	.align		4
.L_55:
        /*0018*/ 	.byte	0x04, 0x17
        /*001a*/ 	.short	(.L_57 - .L_56)
.L_56:
        /*001c*/ 	.word	0x00000000
        /*0020*/ 	.short	0x0002
        /*0022*/ 	.short	0x0010
        /*0024*/ 	.byte	0x00, 0xf0, 0x11, 0x00


	//----- nvinfo : EIATTR_KPARAM_INFO
	.align		4
.L_57:
        /*0028*/ 	.byte	0x04, 0x17
        /*002a*/ 	.short	(.L_59 - .L_58)
.L_58:
        /*002c*/ 	.word	0x00000000
        /*0030*/ 	.short	0x0001
        /*0032*/ 	.short	0x0008
        /*0034*/ 	.byte	0x00, 0xf5, 0x21, 0x00


	//----- nvinfo : EIATTR_KPARAM_INFO
	.align		4
.L_59:
        /*0038*/ 	.byte	0x04, 0x17
        /*003a*/ 	.short	(.L_61 - .L_60)
.L_60:
        /*003c*/ 	.word	0x00000000
        /*0040*/ 	.short	0x0000
        /*0042*/ 	.short	0x0000
        /*0044*/ 	.byte	0x00, 0xf5, 0x21, 0x00


	//----- nvinfo : EIATTR_SPARSE_MMA_MASK
	.align		4
.L_61:
        /*0048*/ 	.byte	0x03, 0x50
        /*004a*/ 	.short	0x0000


	//----- nvinfo : EIATTR_MAXREG_COUNT
	.align		4
        /*004c*/ 	.byte	0x03, 0x1b
        /*004e*/ 	.short	0x00ff


	//----- nvinfo : EIATTR_MERCURY_ISA_VERSION
	.align		4
        /*0050*/ 	.byte	0x03, 0x5f
        /*0052*/ 	.short	0x0101


	//----- nvinfo : EIATTR_VRC_CTA_INIT_COUNT
	.align		4
        /*0054*/ 	.byte	0x02, 0x4a
	.zero		1
	.zero		1


	//----- nvinfo : EIATTR_EXIT_INSTR_OFFSETS
	.align		4
        /*0058*/ 	.byte	0x04, 0x1c
        /*005a*/ 	.short	(.L_63 - .L_62)


	//   ....[0]....
.L_62:
        /*005c*/ 	.word	0x00000070


	//   ....[1]....
        /*0060*/ 	.word	0x00000130


	//----- nvinfo : EIATTR_CBANK_PARAM_SIZE
	.align		4
.L_63:
        /*0064*/ 	.byte	0x03, 0x19
        /*0066*/ 	.short	0x0018


	//----- nvinfo : EIATTR_PARAM_CBANK
	.align		4
        /*0068*/ 	.byte	0x04, 0x0a
        /*006a*/ 	.short	(.L_65 - .L_64)
	.align		4
.L_64:
        /*006c*/ 	.word	index@(.nv.constant0._ZN9alphazero4mcts27applyVirtualLossToUCBKernelEPfPKifi)
        /*0070*/ 	.short	0x0380
        /*0072*/ 	.short	0x0018


	//----- nvinfo : EIATTR_SW_WAR
	.align		4
.L_65:
        /*0074*/ 	.byte	0x04, 0x36
        /*0076*/ 	.short	(.L_67 - .L_66)
.L_66:
        /*0078*/ 	.word	0x00000008
.L_67:


//--------------------- .nv.info._ZN9alphazero4mcts23removeVirtualLossKernelEPKiPiS2_iiiii --------------------------
	.section	.nv.info._ZN9alphazero4mcts23removeVirtualLossKernelEPKiPiS2_iiiii,"",@"SHT_CUDA_INFO"
	.sectionflags	@""
	.align	4


	//----- nvinfo : EIATTR_CUDA_API_VERSION
	.align		4
        /*0000*/ 	.byte	0x04, 0x37
        /*0002*/ 	.short	(.L_69 - .L_68)
.L_68:
        /*0004*/ 	.word	0x00000082


	//----- nvinfo : EIATTR_KPARAM_INFO
	.align		4
.L_69:
        /*0008*/ 	.byte	0x04, 0x17
        /*000a*/ 	.short	(.L_71 - .L_70)
.L_70:
        /*000c*/ 	.word	0x00000000
        /*0010*/ 	.short	0x0007
        /*0012*/ 	.short	0x0028
        /*0014*/ 	.byte	0x00, 0xf0, 0x11, 0x00


	//----- nvinfo : EIATTR_KPARAM_INFO
	.align		4
.L_71:
        /*0018*/ 	.byte	0x04, 0x17
        /*001a*/ 	.short	(.L_73 - .L_72)
.L_72:
        /*001c*/ 	.word	0x00000000
        /*0020*/ 	.short	0x0006
        /*0022*/ 	.short	0x0024
        /*0024*/ 	.byte	0x00, 0xf0, 0x11, 0x00


	//----- nvinfo : EIATTR_KPARAM_INFO
	.align		4
.L_73:
        /*0028*/ 	.byte	0x04, 0x17
        /*002a*/ 	.short	(.L_75 - .L_74)
.L_74:
        /*002c*/ 	.word	0x00000000
        /*0030*/ 	.short	0x0005
        /*0032*/ 	.short	0x0020
        /*0034*/ 	.byte	0x00, 0xf0, 0x11, 0x00


	//----- nvinfo : EIATTR_KPARAM_INFO
	.align		4
.L_75:
        /*0038*/ 	.byte	0x04, 0x17
        /*003a*/ 	.short	(.L_77 - .L_76)
.L_76:
        /*003c*/ 	.word	0x00000000
        /*0040*/ 	.short	0x0004
        /*0042*/ 	.short	0x001c
        /*0044*/ 	.byte	0x00, 0xf0, 0x11, 0x00


	//----- nvinfo : EIATTR_KPARAM_INFO
	.align		4
.L_77:
        /*0048*/ 	.byte	0x04, 0x17
        /*004a*/ 	.short	(.L_79 - .L_78)
.L_78:
        /*004c*/ 	.word	0x00000000
        /*0050*/ 	.short	0x0003
        /*0052*/ 	.short	0x0018
        /*0054*/ 	.byte	0x00, 0xf0, 0x11, 0x00


	//----- nvinfo : EIATTR_KPARAM_INFO
	.align		4
.L_79:
        /*0058*/ 	.byte	0x04, 0x17
        /*005a*/ 	.short	(.L_81 - .L_80)
.L_80:
        /*005c*/ 	.word	0x00000000
        /*0060*/ 	.short	0x0002
        /*0062*/ 	.short	0x0010
        /*0064*/ 	.byte	0x00, 0xf5, 0x21, 0x00


	//----- nvinfo : EIATTR_KPARAM_INFO
	.align		4
.L_81:
        /*0068*/ 	.byte	0x04, 0x17
        /*006a*/ 	.short	(.L_83 - .L_82)
.L_82:
        /*006c*/ 	.word	0x00000000
        /*0070*/ 	.short	0x0001
        /*0072*/ 	.short	0x0008
        /*0074*/ 	.byte	0x00, 0xf5, 0x21, 0x00


	//----- nvinfo : EIATTR_KPARAM_INFO
	.align		4
.L_83:
        /*0078*/ 	.byte	0x04, 0x17
        /*007a*/ 	.short	(.L_85 - .L_84)
.L_84:
        /*007c*/ 	.word	0x00000000
        /*0080*/ 	.short	0x0000
        /*0082*/ 	.short	0x0000
        /*0084*/ 	.byte	0x00, 0xf5, 0x21, 0x00


	//----- nvinfo : EIATTR_SPARSE_MMA_MASK
	.align		4
.L_85:
        /*0088*/ 	.byte	0x03, 0x50
        /*008a*/ 	.short	0x0000


	//----- nvinfo : EIATTR_MAXREG_COUNT
	.align		4
        /*008c*/ 	.byte	0x03, 0x1b
        /*008e*/ 	.short	0x00ff


	//----- nvinfo : EIATTR_MERCURY_ISA_VERSION
	.align		4
        /*0090*/ 	.byte	0x03, 0x5f
        /*0092*/ 	.short	0x0101


	//----- nvinfo : EIATTR_VRC_CTA_INIT_COUNT
	.align		4
        /*0094*/ 	.byte	0x02, 0x4a
	.zero		1
	.zero		1


	//----- nvinfo : EIATTR_EXIT_INSTR_OFFSETS
	.align		4
        /*0098*/ 	.byte	0x04, 0x1c
        /*009a*/ 	.short	(.L_87 - .L_86)


	//   ....[0]....
.L_86:
        /*009c*/ 	.word	0x00000060


	//   ....[1]....
        /*00a0*/ 	.word	0x000000c0


	//   ....[2]....
        /*00a4*/ 	.word	0x00000190


	//   ....[3]....
        /*00a8*/ 	.word	0x00000220


	//   ....[4]....
        /*00ac*/ 	.word	0x00000240


	//----- nvinfo : EIATTR_CBANK_PARAM_SIZE
	.align		4
.L_87:
        /*00b0*/ 	.byte	0x03, 0x19
        /*00b2*/ 	.short	0x002c


	//----- nvinfo : EIATTR_PARAM_CBANK
	.align		4
        /*00b4*/ 	.byte	0x04, 0x0a
        /*00b6*/ 	.short	(.L_89 - .L_88)
	.align		4
.L_88:
        /*00b8*/ 	.word	index@(.nv.constant0._ZN9alphazero4mcts23removeVirtualLossKernelEPKiPiS2_iiiii)
        /*00bc*/ 	.short	0x0380
        /*00be*/ 	.short	0x002c


	//----- nvinfo : EIATTR_SW_WAR
	.align		4
.L_89:
        /*00c0*/ 	.byte	0x04, 0x36
        /*00c2*/ 	.short	(.L_91 - .L_90)
.L_90:
        /*00c4*/ 	.word	0x00000008
.L_91:


//--------------------- .nv.info._ZN9alphazero4mcts29applyVirtualLossWarpOptimizedEPKiPiS2_PKfiiiii --------------------------
	.section	.nv.info._ZN9alphazero4mcts29applyVirtualLossWarpOptimizedEPKiPiS2_PKfiiiii,"",@"SHT_CUDA_INFO"
	.sectionflags	@""
	.align	4


	//----- nvinfo : EIATTR_CUDA_API_VERSION
	.align		4
        /*0000*/ 	.byte	0x04, 0x37
        /*0002*/ 	.short	(.L_93 - .L_92)
.L_92:
        /*0004*/ 	.word	0x00000082


	//----- nvinfo : EIATTR_KPARAM_INFO
	.align		4
.L_93:
        /*0008*/ 	.byte	0x04, 0x17
        /*000a*/ 	.short	(.L_95 - .L_94)
.L_94:
        /*000c*/ 	.word	0x00000000
        /*0010*/ 	.short	0x0008
        /*0012*/ 	.short	0x0030
        /*0014*/ 	.byte	0x00, 0xf0, 0x11, 0x00


	//----- nvinfo : EIATTR_KPARAM_INFO
	.align		4
.L_95:
        /*0018*/ 	.byte	0x04, 0x17
        /*001a*/ 	.short	(.L_97 - .L_96)
.L_96:
        /*001c*/ 	.word	0x00000000
        /*0020*/ 	.short	0x0007
        /*0022*/ 	.short	0x002c
        /*0024*/ 	.byte	0x00, 0xf0, 0x11, 0x00


	//----- nvinfo : EIATTR_KPARAM_INFO
	.align		4
.L_97:
        /*0028*/ 	.byte	0x04, 0x17
        /*002a*/ 	.short	(.L_99 - .L_98)
.L_98:
        /*002c*/ 	.word	0x00000000
        /*0030*/ 	.short	0x0006
        /*0032*/ 	.short	0x0028
        /*0034*/ 	.byte	0x00, 0xf0, 0x11, 0x00


	//----- nvinfo : EIATTR_KPARAM_INFO
	.align		4
.L_99:
        /*0038*/ 	.byte	0x04, 0x17
        /*003a*/ 	.short	(.L_101 - .L_100)
.L_100:
        /*003c*/ 	.word	0x00000000
        /*0040*/ 	.short	0x0005
        /*0042*/ 	.short	0x0024
        /*0044*/ 	.byte	0x00, 0xf0, 0x11, 0x00


	//----- nvinfo : EIATTR_KPARAM_INFO
	.align		4
.L_101:
        /*0048*/ 	.byte	0x04, 0x17
        /*004a*/ 	.short	(.L_103 - .L_102)
.L_102:
        /*004c*/ 	.word	0x00000000
        /*0050*/ 	.short	0x0004
        /*0052*/ 	.short	0x0020
        /*0054*/ 	.byte	0x00, 0xf0, 0x11, 0x00


	//----- nvinfo : EIATTR_KPARAM_INFO
	.align		4
.L_103:
        /*0058*/ 	.byte	0x04, 0x17
        /*005a*/ 	.short	(.L_105 - .L_104)
.L_104:
        /*005c*/ 	.word	0x00000000
        /*0060*/ 	.short	0x0003
        /*0062*/ 	.short	0x0018
        /*0064*/ 	.byte	0x00, 0xf5, 0x21, 0x00


	//----- nvinfo : EIATTR_KPARAM_INFO
	.align		4
.L_105:
        /*0068*/ 	.byte	0x04, 0x17
        /*006a*/ 	.short	(.L_107 - .L_106)
.L_106:
        /*006c*/ 	.word	0x00000000
        /*0070*/ 	.short	0x0002
        /*0072*/ 	.short	0x0010
        /*0074*/ 	.byte	0x00, 0xf5, 0x21, 0x00


	//----- nvinfo : EIATTR_KPARAM_INFO
	.align		4
.L_107:
        /*0078*/ 	.byte	0x04, 0x17
        /*007a*/ 	.short	(.L_109 - .L_108)
.L_108:
        /*007c*/ 	.word	0x00000000
        /*0080*/ 	.short	0x0001
        /*0082*/ 	.short	0x0008
        /*0084*/ 	.byte	0x00, 0xf5, 0x21, 0x00


	//----- nvinfo : EIATTR_KPARAM_INFO
	.align		4
.L_109:
        /*0088*/ 	.byte	0x04, 0x17
        /*008a*/ 	.short	(.L_111 - .L_110)
.L_110:
        /*008c*/ 	.word	0x00000000
        /*0090*/ 	.short	0x0000
        /*0092*/ 	.short	0x0000
        /*0094*/ 	.byte	0x00, 0xf5, 0x21, 0x00


	//----- nvinfo : EIATTR_SPARSE_MMA_MASK
	.align		4
.L_111:
        /*0098*/ 	.byte	0x03, 0x50
        /*009a*/ 	.short	0x0000


	//----- nvinfo : EIATTR_MAXREG_COUNT
	.align		4
        /*009c*/ 	.byte	0x03, 0x1b
        /*009e*/ 	.short	0x00ff


	//----- nvinfo : EIATTR_MERCURY_ISA_VERSION
	.align		4
        /*00a0*/ 	.byte	0x03, 0x5f
        /*00a2*/ 	.short	0x0101


	//----- nvinfo : EIATTR_VRC_CTA_INIT_COUNT
	.align		4
        /*00a4*/ 	.byte	0x02, 0x4a
	.zero		1
	.zero		1


	//----- nvinfo : EIATTR_EXIT_INSTR_OFFSETS
	.align		4
        /*00a8*/ 	.byte	0x04, 0x1c
        /*00aa*/ 	.short	(.L_113 - .L_112)


	//   ....[0]....
.L_112:
        /*00ac*/ 	.word	0x00000080


	//   ....[1]....
        /*00b0*/ 	.word	0x000000f0


	//   ....[2]....
        /*00b4*/ 	.word	0x000003e0


	//   ....[3]....
        /*00b8*/ 	.word	0x00000840


	//   ....[4]....
        /*00bc*/ 	.word	0x00000b20


	//   ....[5]....
        /*00c0*/ 	.word	0x00001050


	//----- nvinfo : EIATTR_CRS_STACK_SIZE
	.align		4
.L_113:
        /*00c4*/ 	.byte	0x04, 0x1e
        /*00c6*/ 	.short	(.L_115 - .L_114)
.L_114:
        /*00c8*/ 	.word	0x00000000


	//----- nvinfo : EIATTR_CBANK_PARAM_SIZE
	.align		4
.L_115:
        /*00cc*/ 	.byte	0x03, 0x19
        /*00ce*/ 	.short	0x0034


	//----- nvinfo : EIATTR_PARAM_CBANK
	.align		4
        /*00d0*/ 	.byte	0x04, 0x0a
        /*00d2*/ 	.short	(.L_117 - .L_116)
	.align		4
.L_116:
        /*00d4*/ 	.word	index@(.nv.constant0._ZN9alphazero4mcts29applyVirtualLossWarpOptimizedEPKiPiS2_PKfiiiii)
        /*00d8*/ 	.short	0x0380
        /*00da*/ 	.short	0x0034


	//----- nvinfo : EIATTR_SW_WAR
	.align		4
.L_117:
        /*00dc*/ 	.byte	0x04, 0x36
        /*00de*/ 	.short	(.L_119 - .L_118)
.L_118:
        /*00e0*/ 	.word	0x00000008
.L_119:


//--------------------- .nv.info._ZN9alphazero4mcts22applyVirtualLossKernelEPKiPiS2_iiiii --------------------------
	.section	.nv.info._ZN9alphazero4mcts22applyVirtualLossKernelEPKiPiS2_iiiii,"",@"SHT_CUDA_INFO"
	.sectionflags	@""
	.align	4


	//----- nvinfo : EIATTR_CUDA_API_VERSION
	.align		4
        /*0000*/ 	.byte	0x04, 0x37
        /*0002*/ 	.short	(.L_121 - .L_120)
.L_120:
        /*0004*/ 	.word	0x00000082


	//----- nvinfo : EIATTR_KPARAM_INFO
	.align		4
.L_121:
        /*0008*/ 	.byte	0x04, 0x17
        /*000a*/ 	.short	(.L_123 - .L_122)
.L_122:
        /*000c*/ 	.word	0x00000000
        /*0010*/ 	.short	0x0007
        /*0012*/ 	.short	0x0028
        /*0014*/ 	.byte	0x00, 0xf0, 0x11, 0x00


	//----- nvinfo : EIATTR_KPARAM_INFO
	.align		4
.L_123:
        /*0018*/ 	.byte	0x04, 0x17
        /*001a*/ 	.short	(.L_125 - .L_124)
.L_124:
        /*001c*/ 	.word	0x00000000
        /*0020*/ 	.short	0x0006
        /*0022*/ 	.short	0x0024
        /*0024*/ 	.byte	0x00, 0xf0, 0x11, 0x00


	//----- nvinfo : EIATTR_KPARAM_INFO
	.align		4
.L_125:
        /*0028*/ 	.byte	0x04, 0x17
        /*002a*/ 	.short	(.L_127 - .L_126)
.L_126:
        /*002c*/ 	.word	0x00000000
        /*0030*/ 	.short	0x0005
        /*0032*/ 	.short	0x0020
        /*0034*/ 	.byte	0x00, 0xf0, 0x11, 0x00


	//----- nvinfo : EIATTR_KPARAM_INFO
	.align		4
.L_127:
        /*0038*/ 	.byte	0x04, 0x17
        /*003a*/ 	.short	(.L_129 - .L_128)
.L_128:
        /*003c*/ 	.word	0x00000000
        /*0040*/ 	.short	0x0004
        /*0042*/ 	.short	0x001c
        /*0044*/ 	.byte	0x00, 0xf0, 0x11, 0x00


	//----- nvinfo : EIATTR_KPARAM_INFO
	.align		4
.L_129:
        /*0048*/ 	.byte	0x04, 0x17
        /*004a*/ 	.short	(.L_131 - .L_130)
.L_130:
        /*004c*/ 	.word	0x00000000
        /*0050*/ 	.short	0x0003
        /*0052*/ 	.short	0x0018
        /*0054*/ 	.byte	0x00, 0xf0, 0x11, 0x00


	//----- nvinfo : EIATTR_KPARAM_INFO
	.align		4
.L_131:
        /*0058*/ 	.byte	0x04, 0x17
        /*005a*/ 	.short	(.L_133 - .L_132)
.L_132:
        /*005c*/ 	.word	0x00000000
        /*0060*/ 	.short	0x0002
        /*0062*/ 	.short	0x0010
        /*0064*/ 	.byte	0x00, 0xf5, 0x21, 0x00


	//----- nvinfo : EIATTR_KPARAM_INFO
	.align		4
.L_133:
        /*0068*/ 	.byte	0x04, 0x17
        /*006a*/ 	.short	(.L_135 - .L_134)
.L_134:
        /*006c*/ 	.word	0x00000000
        /*0070*/ 	.short	0x0001
        /*0072*/ 	.short	0x0008
        /*0074*/ 	.byte	0x00, 0xf5, 0x21, 0x00


	//----- nvinfo : EIATTR_KPARAM_INFO
	.align		4
.L_135:
        /*0078*/ 	.byte	0x04, 0x17
        /*007a*/ 	.short	(.L_137 - .L_136)
.L_136:
        /*007c*/ 	.word	0x00000000
        /*0080*/ 	.short	0x0000
        /*0082*/ 	.short	0x0000
        /*0084*/ 	.byte	0x00, 0xf5, 0x21, 0x00


	//----- nvinfo : EIATTR_SPARSE_MMA_MASK
	.align		4
.L_137:
        /*0088*/ 	.byte	0x03, 0x50
        /*008a*/ 	.short	0x0000


	//----- nvinfo : EIATTR_MAXREG_COUNT
	.align		4
        /*008c*/ 	.byte	0x03, 0x1b
        /*008e*/ 	.short	0x00ff


	//----- nvinfo : EIATTR_MERCURY_ISA_VERSION
	.align		4
        /*0090*/ 	.byte	0x03, 0x5f
        /*0092*/ 	.short	0x0101


	//----- nvinfo : EIATTR_VRC_CTA_INIT_COUNT
	.align		4
        /*0094*/ 	.byte	0x02, 0x4a
	.zero		1
	.zero		1


	//----- nvinfo : EIATTR_EXIT_INSTR_OFFSETS
	.align		4
        /*0098*/ 	.byte	0x04, 0x1c
        /*009a*/ 	.short	(.L_139 - .L_138)


	//   ....[0]....
.L_138:
        /*009c*/ 	.word	0x00000060


	//   ....[1]....
        /*00a0*/ 	.word	0x000000c0


	//   ....[2]....
        /*00a4*/ 	.word	0x00000190


	//   ....[3]....
        /*00a8*/ 	.word	0x00000200


	//----- nvinfo : EIATTR_CBANK_PARAM_SIZE
	.align		4
.L_139:
        /*00ac*/ 	.byte	0x03, 0x19
        /*00ae*/ 	.short	0x002c


	//----- nvinfo : EIATTR_PARAM_CBANK
	.align		4
        /*00b0*/ 	.byte	0x04, 0x0a
        /*00b2*/ 	.short	(.L_141 - .L_140)
	.align		4
.L_140:
        /*00b4*/ 	.word	index@(.nv.constant0._ZN9alphazero4mcts22applyVirtualLossKernelEPKiPiS2_iiiii)
        /*00b8*/ 	.short	0x0380
        /*00ba*/ 	.short	0x002c


	//----- nvinfo : EIATTR_SW_WAR
	.align		4
.L_141:
        /*00bc*/ 	.byte	0x04, 0x36
        /*00be*/ 	.short	(.L_143 - .L_142)
.L_142:
        /*00c0*/ 	.word	0x00000008
.L_143:


//--------------------- .nv.callgraph             --------------------------
	.section	.nv.callgraph,"",@"SHT_CUDA_CALLGRAPH"
	.align	4
	.sectionentsize	8
	.align		4
        /*0000*/ 	.word	0x00000000
	.align		4
        /*0004*/ 	.word	0xffffffff
	.align		4
        /*0008*/ 	.word	0x00000000
	.align		4
        /*000c*/ 	.word	0xfffffffe
	.align		4
        /*0010*/ 	.word	0x00000000
	.align		4
        /*0014*/ 	.word	0xfffffffd
	.align		4
        /*0018*/ 	.word	0x00000000
	.align		4
        /*001c*/ 	.word	0xfffffffc


//--------------------- .text._ZN9alphazero4mcts44batchUpdateVirtualLossWithConflictResolutionEPKiS2_Piiii --------------------------
	.section	.text._ZN9alphazero4mcts44batchUpdateVirtualLossWithConflictResolutionEPKiS2_Piiii,"ax",@progbits
	.align	128
        .global         _ZN9alphazero4mcts44batchUpdateVirtualLossWithConflictResolutionEPKiS2_Piiii
        .type           _ZN9alphazero4mcts44batchUpdateVirtualLossWithConflictResolutionEPKiS2_Piiii,@function
        .size           _ZN9alphazero4mcts44batchUpdateVirtualLossWithConflictResolutionEPKiS2_Piiii,(.L_x_49 - _ZN9alphazero4mcts44batchUpdateVirtualLossWithConflictResolutionEPKiS2_Piiii)
        .other          _ZN9alphazero4mcts44batchUpdateVirtualLossWithConflictResolutionEPKiS2_Piiii,@"STO_CUDA_ENTRY STV_DEFAULT"
_ZN9alphazero4mcts44batchUpdateVirtualLossWithConflictResolutionEPKiS2_Piiii:
.text._ZN9alphazero4mcts44batchUpdateVirtualLossWithConflictResolutionEPKiS2_Piiii:
[----:B------:R-:W-:Y:S01]  /*0000*/  LDC R1, c[0x0][0x37c] ;  /* 0x0000df00ff017b82 */ /* 0x000fe20000000800 */
[----:B------:R-:W0:Y:S07]  /*0010*/  S2R R0, SR_TID.X ;  /* 0x0000000000007919 */ /* 0x000e2e0000002100 */
[----:B------:R-:W1:Y:S01]  /*0020*/  S2UR UR4, SR_CTAID.X ;  /* 0x00000000000479c3 */ /* 0x000e620000002500 */
[----:B------:R-:W2:Y:S01]  /*0030*/  LDCU UR8, c[0x0][0x398] ;  /* 0x00007300ff0877ac */ /* 0x000ea20008000800 */
[----:B------:R-:W-:Y:S01]  /*0040*/  BSSY.RECONVERGENT B0, `(.L_x_0) ;  /* 0x0000017000007945 */ /* 0x000fe20003800200 */
[----:B------:R-:W3:Y:S05]  /*0050*/  LDCU.64 UR6, c[0x0][0x358] ;  /* 0x00006b00ff0677ac */ /* 0x000eea0008000a00 */
[----:B------:R-:W1:Y:S02]  /*0060*/  LDC R14, c[0x0][0x360] ;  /* 0x0000d800ff0e7b82 */ /* 0x000e640000000800 */
[----:B-1----:R-:W-:-:S04]  /*0070*/  IMAD R11, R14, UR4, RZ ;  /* 0x000000040e0b7c24 */ /* 0x002fc8000f8e02ff */
[C---:B0-----:R-:W-:Y:S01]  /*0080*/  IMAD.IADD R5, R11.reuse, 0x1, R0 ;  /* 0x000000010b057824 */ /* 0x041fe200078e0200 */
[C---:B--2---:R-:W-:Y:S02]  /*0090*/  VIADDMNMX R10, R11.reuse, R14, UR8, PT ;  /* 0x000000080b0a7e46 */ /* 0x044fe4000b80010e */
[----:B------:R-:W-:Y:S02]  /*00a0*/  ISETP.GE.AND P1, PT, R11, UR8, PT ;  /* 0x000000080b007c0c */ /* 0x000fe4000bf26270 */
[----:B------:R-:W-:-:S13]  /*00b0*/  ISETP.GE.AND P0, PT, R5, R10, PT ;  /* 0x0000000a0500720c */ /* 0x000fda0003f06270 */
[----:B---3--:R-:W-:Y:S05]  /*00c0*/  @P0 BRA `(.L_x_1) ;  /* 0x0000000000380947 */ /* 0x008fea0003800000 */
[----:B------:R-:W0:Y:S01]  /*00d0*/  LDC.64 R8, c[0x0][0x388] ;  /* 0x0000e200ff087b82 */ /* 0x000e220000000a00 */
[----:B------:R-:W-:-:S07]  /*00e0*/  IMAD R7, R5, 0x3, RZ ;  /* 0x0000000305077824 */ /* 0x000fce00078e02ff */
[----:B------:R-:W1:Y:S01]  /*00f0*/  LDC.64 R2, c[0x0][0x380] ;  /* 0x0000e000ff027b82 */ /* 0x000e620000000a00 */
[----:B0-----:R-:W-:-:S04]  /*0100*/  IMAD.WIDE.U32 R8, R5, 0x4, R8 ;  /* 0x0000000405087825 */ /* 0x001fc800078e0008 */
[----:B-1----:R-:W-:Y:S02]  /*0110*/  IMAD.WIDE.U32 R2, R7, 0x4, R2 ;  /* 0x0000000407027825 */ /* 0x002fe400078e0002 */
[----:B------:R-:W2:Y:S04]  /*0120*/  LDG.E.CONSTANT R7, desc[UR6][R8.64] ;  /* 0x0000000608077981 */ /* 0x000ea8000c1e9900 */
[----:B------:R-:W2:Y:S04]  /*0130*/  LDG.E.CONSTANT R4, desc[UR6][R2.64] ;  /* 0x0000000602047981 */ /* 0x000ea8000c1e9900 */
[----:B------:R-:W2:Y:S04]  /*0140*/  LDG.E.CONSTANT R5, desc[UR6][R2.64+0x4] ;  /* 0x0000040602057981 */ /* 0x000ea8000c1e9900 */
[----:B------:R-:W2:Y:S01]  /*0150*/  LDG.E.CONSTANT R6, desc[UR6][R2.64+0x8] ;  /* 0x0000080602067981 */ /* 0x000ea2000c1e9900 */
[----:B------:R-:W0:Y:S01]  /*0160*/  S2UR UR5, SR_CgaCtaId ;  /* 0x00000000000579c3 */ /* 0x000e220000008800 */
[----:B------:R-:W-:-:S02]  /*0170*/  UMOV UR4, 0x400 ;  /* 0x0000040000047882 */ /* 0x000fc40000000000 */
[----:B0-----:R-:W-:-:S06]  /*0180*/  ULEA UR4, UR5, UR4, 0x18 ;  /* 0x0000000405047291 */ /* 0x001fcc000f8ec0ff */
[----:B------:R-:W-:-:S05]  /*0190*/  LEA R12, R0, UR4, 0x4 ;  /* 0x00000004000c7c11 */ /* 0x000fca000f8e20ff */
[----:B--2---:R0:W-:Y:S02]  /*01a0*/  STS.128 [R12], R4 ;  /* 0x000000040c007388 */ /* 0x0041e40000000c00 */
.L_x_1:
[----:B------:R-:W-:Y:S05]  /*01b0*/  BSYNC.RECONVERGENT B0 ;  /* 0x0000000000007941 */ /* 0x000fea0003800200 */
.L_x_0:
[----:B------:R-:W-:Y:S06]  /*01c0*/  BAR.SYNC.DEFER_BLOCKING 0x0 ;  /* 0x0000000000007b1d */ /* 0x000fec0000010000 */
[----:B------:R-:W-:Y:S05]  /*01d0*/  @P1 EXIT ;  /* 0x000000000000194d */ /* 0x000fea0003800000 */
[----:B------:R-:W-:Y:S01]  /*01e0*/  VIADDMNMX R10, R11, 0x1, R10, !PT ;  /* 0x000000010b0a7846 */ /* 0x000fe2000780010a */
[----:B------:R-:W-:Y:S01]  /*01f0*/  VIADD R2, R14, 0xffffffff ;  /* 0xffffffff0e027836 */ /* 0x000fe20000000000 */
[----:B------:R-:W-:Y:S01]  /*0200*/  LOP3.LUT R11, RZ, R11, RZ, 0x33, !PT ;  /* 0x0000000bff0b7212 */ /* 0x000fe200078e33ff */
[----:B------:R-:W-:-:S03]  /*0210*/  IMAD.MOV.U32 R9, RZ, RZ, RZ ;  /* 0x000000ffff097224 */ /* 0x000fc600078e00ff */
[----:B------:R-:W-:-:S04]  /*0220*/  VIADDMNMX.U32 R2, R10, R11, R2, PT ;  /* 0x0000000b0a027246 */ /* 0x000fc80003800002 */
[C---:B------:R-:W-:Y:S01]  /*0230*/  ISETP.GE.U32.AND P0, PT, R2.reuse, 0x3, PT ;  /* 0x000000030200780c */ /* 0x040fe20003f06070 */
[----:B0-----:R-:W-:-:S05]  /*0240*/  VIADD R4, R2, 0x1 ;  /* 0x0000000102047836 */ /* 0x001fca0000000000 */
[----:B------:R-:W-:-:S07]  /*0250*/  LOP3.LUT R8, R4, 0x3, RZ, 0xc0, !PT ;  /* 0x0000000304087812 */ /* 0x000fce00078ec0ff */
[----:B------:R-:W-:Y:S05]  /*0260*/  @!P0 BRA `(.L_x_2) ;  /* 0x0000000000fc8947 */ /* 0x000fea0003800000 */
[----:B------:R-:W0:Y:S01]  /*0270*/  S2UR UR5, SR_CgaCtaId ;  /* 0x00000000000579c3 */ /* 0x000e220000008800 */
[----:B------:R-:W-:Y:S01]  /*0280*/  LOP3.LUT R9, R4, 0xfffffffc, RZ, 0xc0, !PT ;  /* 0xfffffffc04097812 */ /* 0x000fe200078ec0ff */
[----:B------:R-:W-:Y:S01]  /*0290*/  UMOV UR4, 0x400 ;  /* 0x0000040000047882 */ /* 0x000fe20000000000 */
[----:B------:R-:W-:-:S03]  /*02a0*/  ISETP.NE.AND P0, PT, R0, RZ, PT ;  /* 0x000000ff0000720c */ /* 0x000fc60003f05270 */
[----:B------:R-:W-:Y:S02]  /*02b0*/  IMAD.MOV R12, RZ, RZ, -R9 ;  /* 0x000000ffff0c7224 */ /* 0x000fe400078e0a09 */
[----:B------:R-:W1:Y:S08]  /*02c0*/  LDC R10, c[0x0][0x39c] ;  /* 0x0000e700ff0a7b82 */ /* 0x000e700000000800 */
[----:B------:R-:W2:Y:S08]  /*02d0*/  LDC R11, c[0x0][0x3a0] ;  /* 0x0000e800ff0b7b82 */ /* 0x000eb00000000800 */
[----:B------:R-:W3:Y:S01]  /*02e0*/  LDC.64 R2, c[0x0][0x390] ;  /* 0x0000e400ff027b82 */ /* 0x000ee20000000a00 */
[----:B0-----:R-:W-:-:S04]  /*02f0*/  ULEA UR4, UR5, UR4, 0x18 ;  /* 0x0000000405047291 */ /* 0x001fc8000f8ec0ff */
[----:B------:R-:W-:-:S12]  /*0300*/  UIADD3 UR4, UPT, UPT, UR4, 0x20, URZ ;  /* 0x0000002004047890 */ /* 0x000fd8000fffe0ff */
.L_x_11:
[----:B------:R-:W-:Y:S04]  /*0310*/  BSSY.RECONVERGENT B0, `(.L_x_3) ;  /* 0x000000a000007945 */ /* 0x000fe80003800200 */
[----:B0---4-:R-:W-:Y:S05]  /*0320*/  @P0 BRA `(.L_x_4) ;  /* 0x0000000000200947 */ /* 0x011fea0003800000 */
[----:B------:R-:W0:Y:S02]  /*0330*/  LDS.128 R4, [UR4+-0x20] ;  /* 0xffffe004ff047984 */ /* 0x000e240008000c00 */
[----:B0-----:R-:W-:-:S04]  /*0340*/  LOP3.LUT R13, R6, R4, R5, 0xfe, !PT ;  /* 0x00000004060d7212 */ /* 0x001fc800078efe05 */
[----:B------:R-:W-:-:S13]  /*0350*/  ISETP.GE.AND P0, PT, R13, RZ, PT ;  /* 0x000000ff0d00720c */ /* 0x000fda0003f06270 */
[----:B------:R-:W-:Y:S05]  /*0360*/  @!P0 BRA `(.L_x_4) ;  /* 0x0000000000108947 */ /* 0x000fea0003800000 */
[----:B-1----:R-:W-:-:S04]  /*0370*/  IMAD R4, R4, R10, R5 ;  /* 0x0000000a04047224 */ /* 0x002fc800078e0205 */
[----:B--2---:R-:W-:-:S04]  /*0380*/  IMAD R5, R4, R11, R6 ;  /* 0x0000000b04057224 */ /* 0x004fc800078e0206 */
[----:B---3--:R-:W-:-:S05]  /*0390*/  IMAD.WIDE R4, R5, 0x4, R2 ;  /* 0x0000000405047825 */ /* 0x008fca00078e0202 */
[----:B------:R0:W-:Y:S02]  /*03a0*/  REDG.E.ADD.STRONG.GPU desc[UR6][R4.64], R7 ;  /* 0x000000070400798e */ /* 0x0001e4000c12e106 */
.L_x_4:
[----:B------:R-:W-:Y:S05]  /*03b0*/  BSYNC.RECONVERGENT B0 ;  /* 0x0000000000007941 */ /* 0x000fea0003800200 */
.L_x_3:
[----:B------:R-:W-:Y:S01]  /*03c0*/  BAR.SYNC.DEFER_BLOCKING 0x0 ;  /* 0x0000000000007b1d */ /* 0x000fe20000010000 */
[----:B------:R-:W-:-:S05]  /*03d0*/  ISETP.NE.AND P0, PT, R0, RZ, PT ;  /* 0x000000ff0000720c */ /* 0x000fca0003f05270 */
[----:B------:R-:W-:Y:S08]  /*03e0*/  BSSY.RECONVERGENT B0, `(.L_x_5) ;  /* 0x000000a000007945 */ /* 0x000ff00003800200 */
[----:B------:R-:W-:Y:S05]  /*03f0*/  @P0 BRA `(.L_x_6) ;  /* 0x0000000000200947 */ /* 0x000fea0003800000 */
[----:B0-----:R-:W0:Y:S02]  /*0400*/  LDS.128 R4, [UR4+-0x10] ;  /* 0xfffff004ff047984 */ /* 0x001e240008000c00 */
[----:B0-----:R-:W-:-:S04]  /*0410*/  LOP3.LUT R13, R6, R4, R5, 0xfe, !PT ;  /* 0x00000004060d7212 */ /* 0x001fc800078efe05 */
[----:B------:R-:W-:-:S13]  /*0420*/  ISETP.GE.AND P1, PT, R13, RZ, PT ;  /* 0x000000ff0d00720c */ /* 0x000fda0003f26270 */
[----:B------:R-:W-:Y:S05]  /*0430*/  @!P1 BRA `(.L_x_6) ;  /* 0x0000000000109947 */ /* 0x000fea0003800000 */
[----:B-1----:R-:W-:-:S04]  /*0440*/  IMAD R4, R4, R10, R5 ;  /* 0x0000000a04047224 */ /* 0x002fc800078e0205 */
[----:B--2---:R-:W-:-:S04]  /*0450*/  IMAD R5, R4, R11, R6 ;  /* 0x0000000b04057224 */ /* 0x004fc800078e0206 */
[----:B---3--:R-:W-:-:S05]  /*0460*/  IMAD.WIDE R4, R5, 0x4, R2 ;  /* 0x0000000405047825 */ /* 0x008fca00078e0202 */
[----:B------:R4:W-:Y:S02]  /*0470*/  REDG.E.ADD.STRONG.GPU desc[UR6][R4.64], R7 ;  /* 0x000000070400798e */ /* 0x0009e4000c12e106 */
.L_x_6:
[----:B------:R-:W-:Y:S05]  /*0480*/  BSYNC.RECONVERGENT B0 ;  /* 0x0000000000007941 */ /* 0x000fea0003800200 */
.L_x_5:
[----:B------:R-:W-:Y:S06]  /*0490*/  BAR.SYNC.DEFER_BLOCKING 0x0 ;  /* 0x0000000000007b1d */ /* 0x000fec0000010000 */
[----:B------:R-:W-:Y:S04]  /*04a0*/  BSSY.RECONVERGENT B0, `(.L_x_7) ;  /* 0x000000a000007945 */ /* 0x000fe80003800200 */
[----:B------:R-:W-:Y:S05]  /*04b0*/  @P0 BRA `(.L_x_8) ;  /* 0x0000000000200947 */ /* 0x000fea0003800000 */
[----:B0---4-:R-:W0:Y:S02]  /*04c0*/  LDS.128 R4, [UR4] ;  /* 0x00000004ff047984 */ /* 0x011e240008000c00 */
[----:B0-----:R-:W-:-:S04]  /*04d0*/  LOP3.LUT R13, R6, R4, R5, 0xfe, !PT ;  /* 0x00000004060d7212 */ /* 0x001fc800078efe05 */
[----:B------:R-:W-:-:S13]  /*04e0*/  ISETP.GE.AND P1, PT, R13, RZ, PT ;  /* 0x000000ff0d00720c */ /* 0x000fda0003f26270 */
[----:B------:R-:W-:Y:S05]  /*04f0*/  @!P1 BRA `(.L_x_8) ;  /* 0x0000000000109947 */ /* 0x000fea0003800000 */
[----:B-1----:R-:W-:-:S04]  /*0500*/  IMAD R4, R4, R10, R5 ;  /* 0x0000000a04047224 */ /* 0x002fc800078e0205 */
[----:B--2---:R-:W-:-:S04]  /*0510*/  IMAD R5, R4, R11, R6 ;  /* 0x0000000b04057224 */ /* 0x004fc800078e0206 */
[----:B---3--:R-:W-:-:S05]  /*0520*/  IMAD.WIDE R4, R5, 0x4, R2 ;  /* 0x0000000405047825 */ /* 0x008fca00078e0202 */
[----:B------:R0:W-:Y:S02]  /*0530*/  REDG.E.ADD.STRONG.GPU desc[UR6][R4.64], R7 ;  /* 0x000000070400798e */ /* 0x0001e4000c12e106 */
.L_x_8:
[----:B------:R-:W-:Y:S05]  /*0540*/  BSYNC.RECONVERGENT B0 ;  /* 0x0000000000007941 */ /* 0x000fea0003800200 */
.L_x_7:
[----:B------:R-:W-:Y:S01]  /*0550*/  IADD3 R12, PT, PT, R12, 0x4, RZ ;  /* 0x000000040c0c7810 */ /* 0x000fe20007ffe0ff */
[----:B------:R-:W-:Y:S03]  /*0560*/  BAR.SYNC.DEFER_BLOCKING 0x0 ;  /* 0x0000000000007b1d */ /* 0x000fe60000010000 */
[----:B------:R-:W-:-:S03]  /*0570*/  ISETP.NE.AND P2, PT, R12, RZ, PT ;  /* 0x000000ff0c00720c */ /* 0x000fc60003f45270 */
[----:B------:R-:W-:Y:S04]  /*0580*/  BSSY.RECONVERGENT B0, `(.L_x_9) ;  /* 0x000000a000007945 */ /* 0x000fe80003800200 */
[----:B------:R-:W-:Y:S06]  /*0590*/  @P0 BRA `(.L_x_10) ;  /* 0x0000000000200947 */ /* 0x000fec0003800000 */
[----:B0---4-:R-:W0:Y:S02]  /*05a0*/  LDS.128 R4, [UR4+0x10] ;  /* 0x00001004ff047984 */ /* 0x011e240008000c00 */
[----:B0-----:R-:W-:-:S04]  /*05b0*/  LOP3.LUT R13, R6, R4, R5, 0xfe, !PT ;  /* 0x00000004060d7212 */ /* 0x001fc800078efe05 */
[----:B------:R-:W-:-:S13]  /*05c0*/  ISETP.GE.AND P1, PT, R13, RZ, PT ;  /* 0x000000ff0d00720c */ /* 0x000fda0003f26270 */
[----:B------:R-:W-:Y:S05]  /*05d0*/  @!P1 BRA `(.L_x_10) ;  /* 0x0000000000109947 */ /* 0x000fea0003800000 */
[----:B-1----:R-:W-:-:S04]  /*05e0*/  IMAD R4, R4, R10, R5 ;  /* 0x0000000a04047224 */ /* 0x002fc800078e0205 */
[----:B--2---:R-:W-:-:S04]  /*05f0*/  IMAD R5, R4, R11, R6 ;  /* 0x0000000b04057224 */ /* 0x004fc800078e0206 */
[----:B---3--:R-:W-:-:S05]  /*0600*/  IMAD.WIDE R4, R5, 0x4, R2 ;  /* 0x0000000405047825 */ /* 0x008fca00078e0202 */
[----:B------:R0:W-:Y:S02]  /*0610*/  REDG.E.ADD.STRONG.GPU desc[UR6][R4.64], R7 ;  /* 0x000000070400798e */ /* 0x0001e4000c12e106 */
.L_x_10:
[----:B------:R-:W-:Y:S05]  /*0620*/  BSYNC.RECONVERGENT B0 ;  /* 0x0000000000007941 */ /* 0x000fea0003800200 */
.L_x_9:
[----:B------:R-:W-:Y:S01]  /*0630*/  BAR.SYNC.DEFER_BLOCKING 0x0 ;  /* 0x0000000000007b1d */ /* 0x000fe20000010000 */
[----:B------:R-:W-:-:S05]  /*0640*/  UIADD3 UR4, UPT, UPT, UR4, 0x40, URZ ;  /* 0x0000004004047890 */ /* 0x000fca000fffe0ff */
[----:B------:R-:W-:Y:S07]  /*0650*/  @P2 BRA `(.L_x_11) ;  /* 0xfffffffc002c2947 */ /* 0x000fee000383ffff */
.L_x_2:
[----:B------:R-:W-:-:S13]  /*0660*/  ISETP.NE.AND P0, PT, R8, RZ, PT ;  /* 0x000000ff0800720c */ /* 0x000fda0003f05270 */
[----:B------:R-:W-:Y:S05]  /*0670*/  @!P0 EXIT ;  /* 0x000000000000894d */ /* 0x000fea0003800000 */
[----:B0---4-:R-:W0:Y:S01]  /*0680*/  S2R R5, SR_CgaCtaId ;  /* 0x0000000000057919 */ /* 0x011e220000008800 */
[----:B-1----:R-:W1:Y:S01]  /*0690*/  LDC R10, c[0x0][0x39c] ;  /* 0x0000e700ff0a7b82 */ /* 0x002e620000000800 */
[----:B------:R-:W-:Y:S01]  /*06a0*/  MOV R4, 0x400 ;  /* 0x0000040000047802 */ /* 0x000fe20000000f00 */
[----:B------:R-:W-:Y:S01]  /*06b0*/  IMAD.MOV R8, RZ, RZ, -R8 ;  /* 0x000000ffff087224 */ /* 0x000fe200078e0a08 */
[----:B------:R-:W-:-:S05]  /*06c0*/  ISETP.NE.AND P1, PT, R0, RZ, PT ;  /* 0x000000ff0000720c */ /* 0x000fca0003f25270 */
[----:B--2---:R-:W2:Y:S08]  /*06d0*/  LDC R11, c[0x0][0x3a0] ;  /* 0x0000e800ff0b7b82 */ /* 0x004eb00000000800 */
[----:B---3--:R-:W3:Y:S01]  /*06e0*/  LDC.64 R2, c[0x0][0x390] ;  /* 0x0000e400ff027b82 */ /* 0x008ee20000000a00 */
[----:B0-----:R-:W-:-:S05]  /*06f0*/  LEA R4, R5, R4, 0x18 ;  /* 0x0000000405047211 */ /* 0x001fca00078ec0ff */
[----:B------:R-:W-:-:S07]  /*0700*/  IMAD R9, R9, 0x10, R4 ;  /* 0x0000001009097824 */ /* 0x000fce00078e0204 */
.L_x_14:
[----:B------:R-:W-:Y:S04]  /*0710*/  BSSY.RECONVERGENT B0, `(.L_x_12) ;  /* 0x000000a000007945 */ /* 0x000fe80003800200 */
[----:B0-----:R-:W-:Y:S05]  /*0720*/  @P1 BRA `(.L_x_13) ;  /* 0x0000000000201947 */ /* 0x001fea0003800000 */
[----:B------:R-:W0:Y:S02]  /*0730*/  LDS.128 R4, [R9] ;  /* 0x0000000009047984 */ /* 0x000e240000000c00 */
[----:B0-----:R-:W-:-:S04]  /*0740*/  LOP3.LUT R0, R6, R4, R5, 0xfe, !PT ;  /* 0x0000000406007212 */ /* 0x001fc800078efe05 */
[----:B------:R-:W-:-:S13]  /*0750*/  ISETP.GE.AND P0, PT, R0, RZ, PT ;  /* 0x000000ff0000720c */ /* 0x000fda0003f06270 */
[----:B------:R-:W-:Y:S05]  /*0760*/  @!P0 BRA `(.L_x_13) ;  /* 0x0000000000108947 */ /* 0x000fea0003800000 */
[----:B-1----:R-:W-:-:S04]  /*0770*/  IMAD R5, R4, R10, R5 ;  /* 0x0000000a04057224 */ /* 0x002fc800078e0205 */
[----:B--2---:R-:W-:-:S04]  /*0780*/  IMAD R5, R5, R11, R6 ;  /* 0x0000000b05057224 */ /* 0x004fc800078e0206 */
[----:B---3--:R-:W-:-:S05]  /*0790*/  IMAD.WIDE R4, R5, 0x4, R2 ;  /* 0x0000000405047825 */ /* 0x008fca00078e0202 */
[----:B------:R0:W-:Y:S02]  /*07a0*/  REDG.E.ADD.STRONG.GPU desc[UR6][R4.64], R7 ;  /* 0x000000070400798e */ /* 0x0001e4000c12e106 */
.L_x_13:
[----:B------:R-:W-:Y:S05]  /*07b0*/  BSYNC.RECONVERGENT B0 ;  /* 0x0000000000007941 */ /* 0x000fea0003800200 */
.L_x_12:
[----:B------:R-:W-:Y:S01]  /*07c0*/  IADD3 R8, PT, PT, R8, 0x1, RZ ;  /* 0x0000000108087810 */ /* 0x000fe20007ffe0ff */
[----:B------:R-:W-:Y:S01]  /*07d0*/  BAR.SYNC.DEFER_BLOCKING 0x0 ;  /* 0x0000000000007b1d */ /* 0x000fe20000010000 */
[----:B------:R-:W-:Y:S02]  /*07e0*/  VIADD R9, R9, 0x10 ;  /* 0x0000001009097836 */ /* 0x000fe40000000000 */
[----:B------:R-:W-:-:S13]  /*07f0*/  ISETP.NE.AND P0, PT, R8, RZ, PT ;  /* 0x000000ff0800720c */ /* 0x000fda0003f05270 */
[----:B------:R-:W-:Y:S05]  /*0800*/  @P0 BRA `(.L_x_14) ;  /* 0xfffffffc00c00947 */ /* 0x000fea000383ffff */
[----:B------:R-:W-:Y:S05]  /*0810*/  EXIT ;  /* 0x000000000000794d */ /* 0x000fea0003800000 */
.L_x_15:
[----:B------:R-:W-:-:S00]  /*0820*/  BRA `(.L_x_15) ;  /* 0xfffffffc00fc7947 */ /* 0x000fc0000383ffff */
[----:B------:R-:W-:-:S00]  /*0830*/  NOP ;  /* 0x0000000000007918 */ /* 0x000fc00000000000 */
        /* <DEDUP_REMOVED lines=12> */
.L_x_49:


//--------------------- .text._ZN9alphazero4mcts27applyVirtualLossToUCBKernelEPfPKifi --------------------------
	.section	.text._ZN9alphazero4mcts27applyVirtualLossToUCBKernelEPfPKifi,"ax",@progbits
	.align	128
        .global         _ZN9alphazero4mcts27applyVirtualLossToUCBKernelEPfPKifi
        .type           _ZN9alphazero4mcts27applyVirtualLossToUCBKernelEPfPKifi,@function
        .size           _ZN9alphazero4mcts27applyVirtualLossToUCBKernelEPfPKifi,(.L_x_50 - _ZN9alphazero4mcts27applyVirtualLossToUCBKernelEPfPKifi)
        .other          _ZN9alphazero4mcts27applyVirtualLossToUCBKernelEPfPKifi,@"STO_CUDA_ENTRY STV_DEFAULT"
_ZN9alphazero4mcts27applyVirtualLossToUCBKernelEPfPKifi:
.text._ZN9alphazero4mcts27applyVirtualLossToUCBKernelEPfPKifi:
[----:B------:R-:W-:Y:S01]  /*0000*/  LDC R1, c[0x0][0x37c] ;  /* 0x0000df00ff017b82 */ /* 0x000fe20000000800 */
[----:B------:R-:W0:Y:S07]  /*0010*/  S2R R0, SR_TID.X ;  /* 0x0000000000007919 */ /* 0x000e2e0000002100 */
[----:B------:R-:W0:Y:S01]  /*0020*/  S2UR UR4, SR_CTAID.X ;  /* 0x00000000000479c3 */ /* 0x000e220000002500 */
[----:B------:R-:W1:Y:S07]  /*0030*/  LDCU UR5, c[0x0][0x394] ;  /* 0x00007280ff0577ac */ /* 0x000e6e0008000800 */
[----:B------:R-:W0:Y:S02]  /*0040*/  LDC R7, c[0x0][0x360] ;  /* 0x0000d800ff077b82 */ /* 0x000e240000000800 */
[----:B0-----:R-:W-:-:S05]  /*0050*/  IMAD R7, R7, UR4, R0 ;  /* 0x0000000407077c24 */ /* 0x001fca000f8e0200 */
[----:B-1----:R-:W-:-:S13]  /*0060*/  ISETP.GE.AND P0, PT, R7, UR5, PT ;  /* 0x0000000507007c0c */ /* 0x002fda000bf06270 */
[----:B------:R-:W-:Y:S05]  /*0070*/  @P0 EXIT ;  /* 0x000000000000094d */ /* 0x000fea0003800000 */
[----:B------:R-:W0:Y:S01]  /*0080*/  LDC.64 R2, c[0x0][0x388] ;  /* 0x0000e200ff027b82 */ /* 0x000e220000000a00 */
[----:B------:R-:W1:Y:S01]  /*0090*/  LDCU.64 UR4, c[0x0][0x358] ;  /* 0x00006b00ff0477ac */ /* 0x000e620008000a00 */
[----:B------:R-:W2:Y:S06]  /*00a0*/  LDCU UR6, c[0x0][0x390] ;  /* 0x00007200ff0677ac */ /* 0x000eac0008000800 */
[----:B------:R-:W3:Y:S01]  /*00b0*/  LDC.64 R4, c[0x0][0x380] ;  /* 0x0000e000ff047b82 */ /* 0x000ee20000000a00 */
[----:B0-----:R-:W-:-:S06]  /*00c0*/  IMAD.WIDE R2, R7, 0x4, R2 ;  /* 0x0000000407027825 */ /* 0x001fcc00078e0202 */
[----:B-1----:R-:W4:Y:S01]  /*00d0*/  LDG.E.CONSTANT R2, desc[UR4][R2.64] ;  /* 0x0000000402027981 */ /* 0x002f22000c1e9900 */
[----:B---3--:R-:W-:-:S05]  /*00e0*/  IMAD.WIDE R4, R7, 0x4, R4 ;  /* 0x0000000407047825 */ /* 0x008fca00078e0204 */
[----:B------:R-:W2:Y:S01]  /*00f0*/  LDG.E R7, desc[UR4][R4.64] ;  /* 0x0000000404077981 */ /* 0x000ea2000c1e1900 */
[----:B----4-:R-:W-:-:S05]  /*0100*/  I2FP.F32.S32 R0, R2 ;  /* 0x0000000200007245 */ /* 0x010fca0000201400 */
[----:B--2---:R-:W-:-:S05]  /*0110*/  FFMA R7, -R0, UR6, R7 ;  /* 0x0000000600077c23 */ /* 0x004fca0008000107 */
[----:B------:R-:W-:Y:S01]  /*0120*/  STG.E desc[UR4][R4.64], R7 ;  /* 0x0000000704007986 */ /* 0x000fe2000c101904 */
[----:B------:R-:W-:Y:S05]  /*0130*/  EXIT ;  /* 0x000000000000794d */ /* 0x000fea0003800000 */
.L_x_16:
        /* <DEDUP_REMOVED lines=12> */
.L_x_50:


//--------------------- .text._ZN9alphazero4mcts23removeVirtualLossKernelEPKiPiS2_iiiii --------------------------
	.section	.text._ZN9alphazero4mcts23removeVirtualLossKernelEPKiPiS2_iiiii,"ax",@progbits
	.align	128
        .global         _ZN9alphazero4mcts23removeVirtualLossKernelEPKiPiS2_iiiii
        .type           _ZN9alphazero4mcts23removeVirtualLossKernelEPKiPiS2_iiiii,@function
        .size           _ZN9alphazero4mcts23removeVirtualLossKernelEPKiPiS2_iiiii,(.L_x_51 - _ZN9alphazero4mcts23removeVirtualLossKernelEPKiPiS2_iiiii)
        .other          _ZN9alphazero4mcts23removeVirtualLossKernelEPKiPiS2_iiiii,@"STO_CUDA_ENTRY STV_DEFAULT"
_ZN9alphazero4mcts23removeVirtualLossKernelEPKiPiS2_iiiii:
.text._ZN9alphazero4mcts23removeVirtualLossKernelEPKiPiS2_iiiii:
[----:B------:R-:W-:Y:S01]  /*0000*/  LDC R1, c[0x0][0x37c] ;  /* 0x0000df00ff017b82 */ /* 0x000fe20000000800 */
[----:B------:R-:W0:Y:S01]  /*0010*/  S2R R0, SR_TID.X ;  /* 0x0000000000007919 */ /* 0x000e220000002100 */
[----:B------:R-:W0:Y:S01]  /*0020*/  LDCU.64 UR6, c[0x0][0x398] ;  /* 0x00007300ff0677ac */ /* 0x000e220008000a00 */
[----:B------:R-:W1:Y:S01]  /*0030*/  S2R R7, SR_CTAID.X ;  /* 0x0000000000077919 */ /* 0x000e620000002500 */
[----:B0-----:R-:W-:-:S04]  /*0040*/  ISETP.GE.AND P0, PT, R0, UR7, PT ;  /* 0x0000000700007c0c */ /* 0x001fc8000bf06270 */
[----:B-1----:R-:W-:-:S13]  /*0050*/  ISETP.GE.OR P0, PT, R7, UR6, P0 ;  /* 0x0000000607007c0c */ /* 0x002fda0008706670 */
[----:B------:R-:W-:Y:S05]  /*0060*/  @P0 EXIT ;  /* 0x000000000000094d */ /* 0x000fea0003800000 */
[----:B------:R-:W0:Y:S01]  /*0070*/  LDC.64 R2, c[0x0][0x390] ;  /* 0x0000e400ff027b82 */ /* 0x000e220000000a00 */
[----:B------:R-:W1:Y:S01]  /*0080*/  LDCU.64 UR4, c[0x0][0x358] ;  /* 0x00006b00ff0477ac */ /* 0x000e620008000a00 */
[----:B0-----:R-:W-:-:S06]  /*0090*/  IMAD.WIDE.U32 R2, R7, 0x4, R2 ;  /* 0x0000000407027825 */ /* 0x001fcc00078e0002 */
[----:B-1----:R-:W2:Y:S02]  /*00a0*/  LDG.E.CONSTANT R2, desc[UR4][R2.64] ;  /* 0x0000000402027981 */ /* 0x002ea4000c1e9900 */
[----:B--2---:R-:W-:-:S13]  /*00b0*/  ISETP.GE.AND P0, PT, R0, R2, PT ;  /* 0x000000020000720c */ /* 0x004fda0003f06270 */
[----:B------:R-:W-:Y:S05]  /*00c0*/  @P0 EXIT ;  /* 0x000000000000094d */ /* 0x000fea0003800000 */
[----:B------:R-:W0:Y:S01]  /*00d0*/  LDC.64 R2, c[0x0][0x380] ;  /* 0x0000e000ff027b82 */ /* 0x000e220000000a00 */
[----:B------:R-:W-:Y:S01]  /*00e0*/  IMAD R5, R7, UR7, R0 ;  /* 0x0000000707057c24 */ /* 0x000fe2000f8e0200 */
[----:B------:R-:W1:Y:S03]  /*00f0*/  LDCU.64 UR8, c[0x0][0x3a0] ;  /* 0x00007400ff0877ac */ /* 0x000e660008000a00 */
[----:B------:R-:W-:-:S04]  /*0100*/  IMAD.SHL.U32 R5, R5, 0x2, RZ ;  /* 0x0000000205057824 */ /* 0x000fc800078e00ff */
[----:B0-----:R-:W-:-:S05]  /*0110*/  IMAD.WIDE.U32 R2, R5, 0x4, R2 ;  /* 0x0000000405027825 */ /* 0x001fca00078e0002 */
[----:B------:R-:W1:Y:S04]  /*0120*/  LDG.E.CONSTANT R0, desc[UR4][R2.64] ;  /* 0x0000000402007981 */ /* 0x000e68000c1e9900 */
[----:B------:R-:W2:Y:S01]  /*0130*/  LDG.E.CONSTANT R4, desc[UR4][R2.64+0x4] ;  /* 0x0000040402047981 */ /* 0x000ea2000c1e9900 */
[----:B-1----:R-:W-:Y:S02]  /*0140*/  ISETP.GE.AND P1, PT, R0, UR8, PT ;  /* 0x0000000800007c0c */ /* 0x002fe4000bf26270 */
[----:B--2---:R-:W-:Y:S02]  /*0150*/  ISETP.GE.AND P0, PT, R4, UR9, PT ;  /* 0x0000000904007c0c */ /* 0x004fe4000bf06270 */
[----:B------:R-:W-:Y:S02]  /*0160*/  ISETP.LT.OR P1, PT, R0, RZ, P1 ;  /* 0x000000ff0000720c */ /* 0x000fe40000f21670 */
[----:B------:R-:W-:-:S04]  /*0170*/  ISETP.LT.OR P0, PT, R4, RZ, P0 ;  /* 0x000000ff0400720c */ /* 0x000fc80000701670 */
[----:B------:R-:W-:-:S13]  /*0180*/  PLOP3.LUT P0, PT, P1, P0, PT, 0xf8, 0x8f ;  /* 0x00000000008f781c */ /* 0x000fda0000f01f70 */
[----:B------:R-:W-:Y:S05]  /*0190*/  @P0 EXIT ;  /* 0x000000000000094d */ /* 0x000fea0003800000 */
[----:B------:R-:W0:Y:S01]  /*01a0*/  LDC.64 R2, c[0x0][0x388] ;  /* 0x0000e200ff027b82 */ /* 0x000e220000000a00 */
[----:B------:R-:W1:Y:S01]  /*01b0*/  LDCU UR6, c[0x0][0x3a8] ;  /* 0x00007500ff0677ac */ /* 0x000e620008000800 */
[----:B------:R-:W-:-:S04]  /*01c0*/  IMAD R5, R7, UR8, R0 ;  /* 0x0000000807057c24 */ /* 0x000fc8000f8e0200 */
[----:B------:R-:W-:Y:S02]  /*01d0*/  IMAD R5, R5, UR9, R4 ;  /* 0x0000000905057c24 */ /* 0x000fe4000f8e0204 */
[----:B-1----:R-:W-:Y:S02]  /*01e0*/  IMAD R7, RZ, RZ, -UR6 ;  /* 0x80000006ff077e24 */ /* 0x002fe4000f8e02ff */
[----:B0-----:R-:W-:-:S05]  /*01f0*/  IMAD.WIDE R2, R5, 0x4, R2 ;  /* 0x0000000405027825 */ /* 0x001fca00078e0202 */
[----:B------:R-:W2:Y:S02]  /*0200*/  ATOMG.E.ADD.STRONG.GPU PT, R0, desc[UR4][R2.64], R7 ;  /* 0x80000007020079a8 */ /* 0x000ea400081ef104 */
[----:B--2---:R-:W-:-:S13]  /*0210*/  ISETP.GE.AND P0, PT, R0, UR6, PT ;  /* 0x0000000600007c0c */ /* 0x004fda000bf06270 */
[----:B------:R-:W-:Y:S05]  /*0220*/  @P0 EXIT ;  /* 0x000000000000094d */ /* 0x000fea0003800000 */
[----:B------:R-:W-:Y:S01]  /*0230*/  REDG.E.MAX.S32.STRONG.GPU desc[UR4][R2.64], RZ ;  /* 0x000000ff0200798e */ /* 0x000fe2000d12e304 */
[----:B------:R-:W-:Y:S05]  /*0240*/  EXIT ;  /* 0x000000000000794d */ /* 0x000fea0003800000 */
.L_x_17:
        /* <DEDUP_REMOVED lines=11> */
.L_x_51:


//--------------------- .text._ZN9alphazero4mcts29applyVirtualLossWarpOptimizedEPKiPiS2_PKfiiiii --------------------------
	.section	.text._ZN9alphazero4mcts29applyVirtualLossWarpOptimizedEPKiPiS2_PKfiiiii,"ax",@progbits
	.align	128
        .global         _ZN9alphazero4mcts29applyVirtualLossWarpOptimizedEPKiPiS2_PKfiiiii
        .type           _ZN9alphazero4mcts29applyVirtualLossWarpOptimizedEPKiPiS2_PKfiiiii,@function
        .size           _ZN9alphazero4mcts29applyVirtualLossWarpOptimizedEPKiPiS2_PKfiiiii,(.L_x_52 - _ZN9alphazero4mcts29applyVirtualLossWarpOptimizedEPKiPiS2_PKfiiiii)
        .other          _ZN9alphazero4mcts29applyVirtualLossWarpOptimizedEPKiPiS2_PKfiiiii,@"STO_CUDA_ENTRY STV_DEFAULT"
_ZN9alphazero4mcts29applyVirtualLossWarpOptimizedEPKiPiS2_PKfiiiii:
.text._ZN9alphazero4mcts29applyVirtualLossWarpOptimizedEPKiPiS2_PKfiiiii:
[----:B------:R-:W-:Y:S01]  /*0000*/  LDC R1, c[0x0][0x37c] ;  /* 0x0000df00ff017b82 */ /* 0x000fe20000000800 */
[----:B------:R-:W0:Y:S07]  /*0010*/  S2R R0, SR_TID.X ;  /* 0x0000000000007919 */ /* 0x000e2e0000002100 */
[----:B------:R-:W0:Y:S01]  /*0020*/  S2UR UR4, SR_CTAID.X ;  /* 0x00000000000479c3 */ /* 0x000e220000002500 */
[----:B------:R-:W1:Y:S07]  /*0030*/  LDCU UR5, c[0x0][0x3a0] ;  /* 0x00007400ff0577ac */ /* 0x000e6e0008000800 */
[----:B------:R-:W0:Y:S02]  /*0040*/  LDC R5, c[0x0][0x360] ;  /* 0x0000d800ff057b82 */ /* 0x000e240000000800 */
[----:B0-----:R-:W-:-:S05]  /*0050*/  IMAD R5, R5, UR4, R0 ;  /* 0x0000000405057c24 */ /* 0x001fca000f8e0200 */
[----:B------:R-:W-:-:S04]  /*0060*/  SHF.R.U32.HI R5, RZ, 0x5, R5 ;  /* 0x00000005ff057819 */ /* 0x000fc80000011605 */
[----:B-1----:R-:W-:-:S13]  /*0070*/  ISETP.GE.AND P0, PT, R5, UR5, PT ;  /* 0x0000000505007c0c */ /* 0x002fda000bf06270 */
[----:B------:R-:W-:Y:S05]  /*0080*/  @P0 EXIT ;  /* 0x000000000000094d */ /* 0x000fea0003800000 */
[----:B------:R-:W0:Y:S01]  /*0090*/  LDC.64 R2, c[0x0][0x390] ;  /* 0x0000e400ff027b82 */ /* 0x000e220000000a00 */
[----:B------:R-:W1:Y:S01]  /*00a0*/  LDCU.64 UR4, c[0x0][0x358] ;  /* 0x00006b00ff0477ac */ /* 0x000e620008000a00 */
[----:B0-----:R-:W-:-:S06]  /*00b0*/  IMAD.WIDE.U32 R2, R5, 0x4, R2 ;  /* 0x0000000405027825 */ /* 0x001fcc00078e0002 */
[----:B-1----:R-:W2:Y:S01]  /*00c0*/  LDG.E.CONSTANT R3, desc[UR4][R2.64] ;  /* 0x0000000402037981 */ /* 0x002ea2000c1e9900 */
[----:B------:R-:W-:-:S04]  /*00d0*/  LOP3.LUT R0, R0, 0x1f, RZ, 0xc0, !PT ;  /* 0x0000001f00007812 */ /* 0x000fc800078ec0ff */
[----:B--2---:R-:W-:-:S13]  /*00e0*/  ISETP.GE.AND P0, PT, R0, R3, PT ;  /* 0x000000030000720c */ /* 0x004fda0003f06270 */
[----:B------:R-:W-:Y:S05]  /*00f0*/  @P0 EXIT ;  /* 0x000000000000094d */ /* 0x000fea0003800000 */
[----:B------:R-:W0:Y:S01]  /*0100*/  LDCU.64 UR8, c[0x0][0x398] ;  /* 0x00007300ff0877ac */ /* 0x000e220008000a00 */
[----:B------:R-:W1:Y:S01]  /*0110*/  LDCU UR6, c[0x0][0x3a4] ;  /* 0x00007480ff0677ac */ /* 0x000e620008000800 */
[----:B0-----:R-:W-:-:S04]  /*0120*/  UISETP.NE.U32.AND UP0, UPT, UR8, URZ, UPT ;  /* 0x000000ff0800728c */ /* 0x001fc8000bf05070 */
[----:B------:R-:W-:Y:S01]  /*0130*/  UISETP.NE.AND.EX UP0, UPT, UR9, URZ, UPT, UP0 ;  /* 0x000000ff0900728c */ /* 0x000fe2000bf05300 */
[----:B-1----:R-:W-:-:S04]  /*0140*/  IMAD R15, R5, UR6, RZ ;  /* 0x00000006050f7c24 */ /* 0x002fc8000f8e02ff */
[----:B------:R-:W-:-:S04]  /*0150*/  IMAD.SHL.U32 R15, R15, 0x2, RZ ;  /* 0x000000020f0f7824 */ /* 0x000fc800078e00ff */
[----:B------:R-:W-:Y:S05]  /*0160*/  BRA.U UP0, `(.L_x_18) ;  /* 0x0000000500b87547 */ /* 0x000fea000b800000 */
[----:B------:R-:W-:Y:S01]  /*0170*/  LOP3.LUT R2, RZ, R0, RZ, 0x33, !PT ;  /* 0x00000000ff027212 */ /* 0x000fe200078e33ff */
[----:B------:R-:W-:Y:S04]  /*0180*/  BSSY.RECONVERGENT B0, `(.L_x_19) ;  /* 0x0000024000007945 */ /* 0x000fe80003800200 */
[----:B------:R-:W-:-:S05]  /*0190*/  IMAD.IADD R14, R3, 0x1, R2 ;  /* 0x00000001030e7824 */ /* 0x000fca00078e0202 */
[----:B------:R-:W-:-:S04]  /*01a0*/  LOP3.LUT R2, R14, 0x60, RZ, 0xc0, !PT ;  /* 0x000000600e027812 */ /* 0x000fc800078ec0ff */
[----:B------:R-:W-:-:S13]  /*01b0*/  ISETP.NE.AND P0, PT, R2, 0x60, PT ;  /* 0x000000600200780c */ /* 0x000fda0003f05270 */
[----:B------:R-:W-:Y:S05]  /*01c0*/  @!P0 BRA `(.L_x_20) ;  /* 0x00000000007c8947 */ /* 0x000fea0003800000 */
[----:B------:R-:W0:Y:S01]  /*01d0*/  LDC.64 R12, c[0x0][0x380] ;  /* 0x0000e000ff0c7b82 */ /* 0x000e220000000a00 */
[----:B------:R-:W-:Y:S01]  /*01e0*/  LEA.HI R2, R14, 0x1, RZ, 0x1b ;  /* 0x000000010e027811 */ /* 0x000fe200078fd8ff */
[----:B------:R-:W-:-:S04]  /*01f0*/  IMAD R17, R0, 0x2, R15 ;  /* 0x0000000200117824 */ /* 0x000fc800078e020f */
[C---:B------:R-:W-:Y:S01]  /*0200*/  IMAD.SHL.U32 R11, R2.reuse, 0x20, RZ ;  /* 0x00000020020b7824 */ /* 0x040fe200078e00ff */
[----:B------:R-:W-:Y:S01]  /*0210*/  LOP3.LUT R2, R2, 0x3, RZ, 0xc0, !PT ;  /* 0x0000000302027812 */ /* 0x000fe200078ec0ff */
[----:B------:R-:W1:Y:S03]  /*0220*/  LDC.64 R6, c[0x0][0x388] ;  /* 0x0000e200ff067b82 */ /* 0x000e660000000a00 */
[----:B------:R-:W-:Y:S01]  /*0230*/  LOP3.LUT R0, R0, 0x60, R11, 0xf8, !PT ;  /* 0x0000006000007812 */ /* 0x000fe200078ef80b */
[----:B------:R-:W-:-:S04]  /*0240*/  IMAD.MOV R2, RZ, RZ, -R2 ;  /* 0x000000ffff027224 */ /* 0x000fc800078e0a02 */
[----:B------:R-:W2:Y:S01]  /*0250*/  LDC.64 R8, c[0x0][0x3a8] ;  /* 0x0000ea00ff087b82 */ /* 0x000ea20000000a00 */
[----:B0-----:R-:W-:-:S05]  /*0260*/  IADD3 R10, P0, PT, R12, 0x4, RZ ;  /* 0x000000040c0a7810 */ /* 0x001fca0007f1e0ff */
[----:B------:R-:W-:-:S08]  /*0270*/  IMAD.X R11, RZ, RZ, R13, P0 ;  /* 0x000000ffff0b7224 */ /* 0x000fd000000e060d */
.L_x_23:
[----:B0-----:R-:W-:-:S05]  /*0280*/  IMAD.WIDE R12, R17, 0x4, R10 ;  /* 0x00000004110c7825 */ /* 0x001fca00078e020a */
[----:B------:R-:W2:Y:S04]  /*0290*/  LDG.E.CONSTANT R21, desc[UR4][R12.64+-0x4] ;  /* 0xfffffc040c157981 */ /* 0x000ea8000c1e9900 */
[----:B------:R-:W3:Y:S01]  /*02a0*/  LDG.E.CONSTANT R16, desc[UR4][R12.64] ;  /* 0x000000040c107981 */ /* 0x000ee2000c1e9900 */
[----:B------:R-:W-:Y:S01]  /*02b0*/  VIADD R2, R2, 0x1 ;  /* 0x0000000102027836 */ /* 0x000fe20000000000 */
[----:B------:R-:W-:Y:S01]  /*02c0*/  BSSY.RECONVERGENT B1, `(.L_x_21) ;  /* 0x000000d000017945 */ /* 0x000fe20003800200 */
[C---:B--2---:R-:W-:Y:S02]  /*02d0*/  ISETP.GE.AND P0, PT, R21.reuse, R8, PT ;  /* 0x000000081500720c */ /* 0x044fe40003f06270 */
[----:B---3--:R-:W-:Y:S02]  /*02e0*/  ISETP.GE.AND P1, PT, R16, R9, PT ;  /* 0x000000091000720c */ /* 0x008fe40003f26270 */
[----:B------:R-:W-:-:S02]  /*02f0*/  ISETP.GT.AND P0, PT, R21, -0x1, !P0 ;  /* 0xffffffff1500780c */ /* 0x000fc40004704270 */
[----:B------:R-:W-:-:S04]  /*0300*/  ISETP.GT.AND P1, PT, R16, -0x1, !P1 ;  /* 0xffffffff1000780c */ /* 0x000fc80004f24270 */
[----:B------:R-:W-:Y:S02]  /*0310*/  PLOP3.LUT P0, PT, P0, P1, PT, 0x80, 0x8 ;  /* 0x000000000008781c */ /* 0x000fe40000703070 */
[----:B------:R-:W-:-:S11]  /*0320*/  ISETP.NE.AND P1, PT, R2, RZ, PT ;  /* 0x000000ff0200720c */ /* 0x000fd60003f25270 */
[----:B------:R-:W-:Y:S05]  /*0330*/  @!P0 BRA `(.L_x_22) ;  /* 0x0000000000148947 */ /* 0x000fea0003800000 */
[----:B------:R-:W0:Y:S01]  /*0340*/  LDC R19, c[0x0][0x3b0] ;  /* 0x0000ec00ff137b82 */ /* 0x000e220000000800 */
[----:B------:R-:W-:-:S04]  /*0350*/  IMAD R4, R5, R8, R21 ;  /* 0x0000000805047224 */ /* 0x000fc800078e0215 */
[----:B------:R-:W-:-:S04]  /*0360*/  IMAD R13, R4, R9, R16 ;  /* 0x00000009040d7224 */ /* 0x000fc800078e0210 */
[----:B-1----:R-:W-:-:S05]  /*0370*/  IMAD.WIDE R12, R13, 0x4, R6 ;  /* 0x000000040d0c7825 */ /* 0x002fca00078e0206 */
[----:B0-----:R0:W-:Y:S02]  /*0380*/  REDG.E.ADD.STRONG.GPU desc[UR4][R12.64], R19 ;  /* 0x000000130c00798e */ /* 0x0011e4000c12e104 */
.L_x_22:
[----:B------:R-:W-:Y:S05]  /*0390*/  BSYNC.RECONVERGENT B1 ;  /* 0x0000000000017941 */ /* 0x000fea0003800200 */
.L_x_21:
[----:B------:R-:W-:Y:S01]  /*03a0*/  VIADD R17, R17, 0x40 ;  /* 0x0000004011117836 */ /* 0x000fe20000000000 */
[----:B------:R-:W-:Y:S06]  /*03b0*/  @P1 BRA `(.L_x_23) ;  /* 0xfffffffc00b01947 */ /* 0x000fec000383ffff */
.L_x_20:
[----:B------:R-:W-:Y:S05]  /*03c0*/  BSYNC.RECONVERGENT B0 ;  /* 0x0000000000007941 */ /* 0x000fea0003800200 */
.L_x_19:
[----:B------:R-:W-:-:S13]  /*03d0*/  ISETP.GE.U32.AND P0, PT, R14, 0x60, PT ;  /* 0x000000600e00780c */ /* 0x000fda0003f06070 */
[----:B------:R-:W-:Y:S05]  /*03e0*/  @!P0 EXIT ;  /* 0x000000000000894d */ /* 0x000fea0003800000 */
[----:B-1----:R-:W1:Y:S01]  /*03f0*/  LDC.64 R6, c[0x0][0x388] ;  /* 0x0000e200ff067b82 */ /* 0x002e620000000a00 */
[----:B------:R-:W-:-:S07]  /*0400*/  IMAD R15, R0, 0x2, R15 ;  /* 0x00000002000f7824 */ /* 0x000fce00078e020f */
[----:B------:R-:W2:Y:S08]  /*0410*/  LDC.64 R8, c[0x0][0x380] ;  /* 0x0000e000ff087b82 */ /* 0x000eb00000000a00 */
[----:B------:R-:W3:Y:S02]  /*0420*/  LDC.64 R10, c[0x0][0x3a8] ;  /* 0x0000ea00ff0a7b82 */ /* 0x000ee40000000a00 */
.L_x_32:
[----:B0-234-:R-:W-:-:S05]  /*0430*/  IMAD.WIDE R16, R15, 0x4, R8 ;  /* 0x000000040f107825 */ /* 0x01dfca00078e0208 */
[----:B------:R-:W3:Y:S04]  /*0440*/  LDG.E.CONSTANT R21, desc[UR4][R16.64] ;  /* 0x0000000410157981 */ /* 0x000ee8000c1e9900 */
[----:B------:R-:W2:Y:S04]  /*0450*/  LDG.E.CONSTANT R14, desc[UR4][R16.64+0x4] ;  /* 0x00000404100e7981 */ /* 0x000ea8000c1e9900 */
[----:B------:R-:W4:Y:S04]  /*0460*/  LDG.E.CONSTANT R23, desc[UR4][R16.64+0x100] ;  /* 0x0001000410177981 */ /* 0x000f28000c1e9900 */
[----:B------:R-:W5:Y:S04]  /*0470*/  LDG.E.CONSTANT R18, desc[UR4][R16.64+0x104] ;  /* 0x0001040410127981 */ /* 0x000f68000c1e9900 */
[----:B0-----:R-:W5:Y:S04]  /*0480*/  LDG.E.CONSTANT R19, desc[UR4][R16.64+0x200] ;  /* 0x0002000410137981 */ /* 0x001f68000c1e9900 */
[----:B------:R-:W5:Y:S04]  /*0490*/  LDG.E.CONSTANT R4, desc[UR4][R16.64+0x204] ;  /* 0x0002040410047981 */ /* 0x000f68000c1e9900 */
[----:B------:R-:W5:Y:S04]  /*04a0*/  LDG.E.CONSTANT R13, desc[UR4][R16.64+0x300] ;  /* 0x00030004100d7981 */ /* 0x000f68000c1e9900 */
[----:B------:R-:W5:Y:S01]  /*04b0*/  LDG.E.CONSTANT R2, desc[UR4][R16.64+0x304] ;  /* 0x0003040410027981 */ /* 0x000f62000c1e9900 */
[----:B------:R-:W-:Y:S01]  /*04c0*/  BSSY.RECONVERGENT B0, `(.L_x_24) ;  /* 0x000001b000007945 */ /* 0x000fe20003800200 */
[----:B---3--:R-:W-:-:S02]  /*04d0*/  ISETP.GE.AND P1, PT, R21, R10, PT ;  /* 0x0000000a1500720c */ /* 0x008fc40003f26270 */
[CC--:B--2---:R-:W-:Y:S02]  /*04e0*/  ISETP.GE.AND P2, PT, R14.reuse, R11.reuse, PT ;  /* 0x0000000b0e00720c */ /* 0x0c4fe40003f46270 */
[----:B------:R-:W-:Y:S02]  /*04f0*/  ISETP.GT.AND P1, PT, R21, -0x1, !P1 ;  /* 0xffffffff1500780c */ /* 0x000fe40004f24270 */
[----:B------:R-:W-:Y:S02]  /*0500*/  ISETP.GT.AND P2, PT, R14, -0x1, !P2 ;  /* 0xffffffff0e00780c */ /* 0x000fe40005744270 */
[----:B----4-:R-:W-:Y:S02]  /*0510*/  ISETP.GE.AND P4, PT, R23, R10, PT ;  /* 0x0000000a1700720c */ /* 0x010fe40003f86270 */
[----:B------:R-:W-:Y:S02]  /*0520*/  PLOP3.LUT P1, PT, P1, P2, PT, 0x80, 0x8 ;  /* 0x000000000008781c */ /* 0x000fe40000f25070 */
[----:B-----5:R-:W-:-:S02]  /*0530*/  ISETP.GE.AND P0, PT, R18, R11, PT ;  /* 0x0000000b1200720c */ /* 0x020fc40003f06270 */
[-C--:B------:R-:W-:Y:S02]  /*0540*/  ISETP.GE.AND P3, PT, R19, R10.reuse, PT ;  /* 0x0000000a1300720c */ /* 0x080fe40003f66270 */
[----:B------:R-:W-:Y:S02]  /*0550*/  ISETP.GT.AND P4, PT, R23, -0x1, !P4 ;  /* 0xffffffff1700780c */ /* 0x000fe40006784270 */
[----:B------:R-:W-:Y:S02]  /*0560*/  ISETP.GE.AND P6, PT, R4, R11, PT ;  /* 0x0000000b0400720c */ /* 0x000fe40003fc6270 */
[----:B------:R-:W-:Y:S02]  /*0570*/  ISETP.GT.AND P0, PT, R18, -0x1, !P0 ;  /* 0xffffffff1200780c */ /* 0x000fe40004704270 */
[----:B------:R-:W-:Y:S02]  /*0580*/  ISETP.GE.AND P5, PT, R13, R10, PT ;  /* 0x0000000a0d00720c */ /* 0x000fe40003fa6270 */
[----:B------:R-:W-:-:S02]  /*0590*/  ISETP.GT.AND P3, PT, R19, -0x1, !P3 ;  /* 0xffffffff1300780c */ /* 0x000fc40005f64270 */
[----:B------:R-:W-:Y:S02]  /*05a0*/  ISETP.GE.AND P2, PT, R2, R11, PT ;  /* 0x0000000b0200720c */ /* 0x000fe40003f46270 */
[----:B------:R-:W-:Y:S02]  /*05b0*/  ISETP.GT.AND P6, PT, R4, -0x1, !P6 ;  /* 0xffffffff0400780c */ /* 0x000fe400077c4270 */
[----:B------:R-:W-:Y:S02]  /*05c0*/  ISETP.GT.AND P5, PT, R13, -0x1, !P5 ;  /* 0xffffffff0d00780c */ /* 0x000fe40006fa4270 */
[----:B------:R-:W-:Y:S02]  /*05d0*/  ISETP.GT.AND P2, PT, R2, -0x1, !P2 ;  /* 0xffffffff0200780c */ /* 0x000fe40005744270 */
[----:B------:R-:W-:Y:S02]  /*05e0*/  PLOP3.LUT P0, PT, P4, P0, PT, 0x80, 0x8 ;  /* 0x000000000008781c */ /* 0x000fe40002701070 */
[----:B------:R-:W-:-:S02]  /*05f0*/  PLOP3.LUT P3, PT, P3, P6, PT, 0x80, 0x8 ;  /* 0x000000000008781c */ /* 0x000fc40001f6d070 */
[----:B------:R-:W-:Y:S01]  /*0600*/  PLOP3.LUT P2, PT, P5, P2, PT, 0x80, 0x8 ;  /* 0x000000000008781c */ /* 0x000fe20002f45070 */
[----:B------:R-:W-:-:S12]  /*0610*/  @!P1 BRA `(.L_x_25) ;  /* 0x0000000000149947 */ /* 0x000fd80003800000 */
[----:B------:R-:W0:Y:S01]  /*0620*/  LDC R25, c[0x0][0x3b0] ;  /* 0x0000ec00ff197b82 */ /* 0x000e220000000800 */
[----:B------:R-:W-:-:S04]  /*0630*/  IMAD R12, R5, R10, R21 ;  /* 0x0000000a050c7224 */ /* 0x000fc800078e0215 */
[----:B------:R-:W-:-:S04]  /*0640*/  IMAD R17, R12, R11, R14 ;  /* 0x0000000b0c117224 */ /* 0x000fc800078e020e */
[----:B-1----:R-:W-:-:S05]  /*0650*/  IMAD.WIDE R16, R17, 0x4, R6 ;  /* 0x0000000411107825 */ /* 0x002fca00078e0206 */
[----:B0-----:R0:W-:Y:S02]  /*0660*/  REDG.E.ADD.STRONG.GPU desc[UR4][R16.64], R25 ;  /* 0x000000191000798e */ /* 0x0011e4000c12e104 */
.L_x_25:
[----:B------:R-:W-:Y:S05]  /*0670*/  BSYNC.RECONVERGENT B0 ;  /* 0x0000000000007941 */ /* 0x000fea0003800200 */
.L_x_24:
[----:B------:R-:W-:Y:S04]  /*0680*/  BSSY.RECONVERGENT B0, `(.L_x_26) ;  /* 0x0000007000007945 */ /* 0x000fe80003800200 */
[----:B------:R-:W-:Y:S05]  /*0690*/  @!P0 BRA `(.L_x_27) ;  /* 0x0000000000148947 */ /* 0x000fea0003800000 */
[----:B------:R-:W2:Y:S01]  /*06a0*/  LDC R21, c[0x0][0x3b0] ;  /* 0x0000ec00ff157b82 */ /* 0x000ea20000000800 */
[----:B------:R-:W-:-:S04]  /*06b0*/  IMAD R12, R5, R10, R23 ;  /* 0x0000000a050c7224 */ /* 0x000fc800078e0217 */
[----:B0-----:R-:W-:-:S04]  /*06c0*/  IMAD R17, R12, R11, R18 ;  /* 0x0000000b0c117224 */ /* 0x001fc800078e0212 */
[----:B-1----:R-:W-:-:S05]  /*06d0*/  IMAD.WIDE R16, R17, 0x4, R6 ;  /* 0x0000000411107825 */ /* 0x002fca00078e0206 */
[----:B--2---:R2:W-:Y:S02]  /*06e0*/  REDG.E.ADD.STRONG.GPU desc[UR4][R16.64], R21 ;  /* 0x000000151000798e */ /* 0x0045e4000c12e104 */
.L_x_27:
[----:B------:R-:W-:Y:S05]  /*06f0*/  BSYNC.RECONVERGENT B0 ;  /* 0x0000000000007941 */ /* 0x000fea0003800200 */
.L_x_26:
[----:B------:R-:W-:Y:S04]  /*0700*/  BSSY.RECONVERGENT B0, `(.L_x_28) ;  /* 0x0000007000007945 */ /* 0x000fe80003800200 */
[----:B------:R-:W-:Y:S05]  /*0710*/  @!P3 BRA `(.L_x_29) ;  /* 0x000000000014b947 */ /* 0x000fea0003800000 */
[----:B--2---:R-:W2:Y:S01]  /*0720*/  LDC R21, c[0x0][0x3b0] ;  /* 0x0000ec00ff157b82 */ /* 0x004ea20000000800 */
[----:B------:R-:W-:-:S04]  /*0730*/  IMAD R19, R5, R10, R19 ;  /* 0x0000000a05137224 */ /* 0x000fc800078e0213 */
[----:B0-----:R-:W-:-:S04]  /*0740*/  IMAD R17, R19, R11, R4 ;  /* 0x0000000b13117224 */ /* 0x001fc800078e0204 */
[----:B-1----:R-:W-:-:S05]  /*0750*/  IMAD.WIDE R16, R17, 0x4, R6 ;  /* 0x0000000411107825 */ /* 0x002fca00078e0206 */
[----:B--2---:R3:W-:Y:S02]  /*0760*/  REDG.E.ADD.STRONG.GPU desc[UR4][R16.64], R21 ;  /* 0x000000151000798e */ /* 0x0047e4000c12e104 */
.L_x_29:
[----:B------:R-:W-:Y:S05]  /*0770*/  BSYNC.RECONVERGENT B0 ;  /* 0x0000000000007941 */ /* 0x000fea0003800200 */
.L_x_28:
[----:B------:R-:W-:Y:S04]  /*0780*/  BSSY.RECONVERGENT B0, `(.L_x_30) ;  /* 0x0000007000007945 */ /* 0x000fe80003800200 */
[----:B------:R-:W-:Y:S05]  /*0790*/  @!P2 BRA `(.L_x_31) ;  /* 0x000000000014a947 */ /* 0x000fea0003800000 */
[----:B0-23--:R-:W0:Y:S01]  /*07a0*/  LDC R17, c[0x0][0x3b0] ;  /* 0x0000ec00ff117b82 */ /* 0x00de220000000800 */
[----:B------:R-:W-:-:S04]  /*07b0*/  IMAD R13, R5, R10, R13 ;  /* 0x0000000a050d7224 */ /* 0x000fc800078e020d */
[----:B------:R-:W-:-:S04]  /*07c0*/  IMAD R13, R13, R11, R2 ;  /* 0x0000000b0d0d7224 */ /* 0x000fc800078e0202 */
[----:B-1----:R-:W-:-:S05]  /*07d0*/  IMAD.WIDE R12, R13, 0x4, R6 ;  /* 0x000000040d0c7825 */ /* 0x002fca00078e0206 */
[----:B0-----:R4:W-:Y:S02]  /*07e0*/  REDG.E.ADD.STRONG.GPU desc[UR4][R12.64], R17 ;  /* 0x000000110c00798e */ /* 0x0019e4000c12e104 */
.L_x_31:
[----:B------:R-:W-:Y:S05]  /*07f0*/  BSYNC.RECONVERGENT B0 ;  /* 0x0000000000007941 */ /* 0x000fea0003800200 */
.L_x_30:
[----:B------:R-:W-:Y:S02]  /*0800*/  VIADD R0, R0, 0x80 ;  /* 0x0000008000007836 */ /* 0x000fe40000000000 */
[----:B------:R-:W-:-:S03]  /*0810*/  VIADD R15, R15, 0x100 ;  /* 0x000001000f0f7836 */ /* 0x000fc60000000000 */
[----:B------:R-:W-:-:S13]  /*0820*/  ISETP.GE.AND P0, PT, R0, R3, PT ;  /* 0x000000030000720c */ /* 0x000fda0003f06270 */
[----:B------:R-:W-:Y:S05]  /*0830*/  @!P0 BRA `(.L_x_32) ;  /* 0xfffffff800fc8947 */ /* 0x000fea000383ffff */
[----:B------:R-:W-:Y:S05]  /*0840*/  EXIT ;  /* 0x000000000000794d */ /* 0x000fea0003800000 */
.L_x_18:
[----:B------:R-:W-:Y:S01]  /*0850*/  LOP3.LUT R4, RZ, R0, RZ, 0x33, !PT ;  /* 0x00000000ff047212 */ /* 0x000fe200078e33ff */
[----:B------:R-:W0:Y:S01]  /*0860*/  LDCU UR6, c[0x0][0x3b0] ;  /* 0x00007600ff0677ac */ /* 0x000e220008000800 */
[----:B------:R-:W-:Y:S03]  /*0870*/  BSSY.RECONVERGENT B0, `(.L_x_33) ;  /* 0x0000029000007945 */ /* 0x000fe60003800200 */
[----:B------:R-:W-:-:S05]  /*0880*/  IMAD.IADD R4, R3, 0x1, R4 ;  /* 0x0000000103047824 */ /* 0x000fca00078e0204 */
[----:B------:R-:W-:-:S04]  /*0890*/  LOP3.LUT R2, R4, 0x60, RZ, 0xc0, !PT ;  /* 0x0000006004027812 */ /* 0x000fc800078ec0ff */
[----:B------:R-:W-:Y:S02]  /*08a0*/  ISETP.NE.AND P0, PT, R2, 0x60, PT ;  /* 0x000000600200780c */ /* 0x000fe40003f05270 */
[----:B0-----:R-:W-:-:S11]  /*08b0*/  I2FP.F32.S32 R2, UR6 ;  /* 0x0000000600027c45 */ /* 0x001fd60008201400 */
        /* <DEDUP_REMOVED lines=9> */
[----:B------:R-:W2:Y:S08]  /*0950*/  LDC.64 R8, c[0x0][0x398] ;  /* 0x0000e600ff087b82 */ /* 0x000eb00000000a00 */
[----:B------:R-:W3:Y:S01]  /*0960*/  LDC.64 R10, c[0x0][0x3a8] ;  /* 0x0000ea00ff0a7b82 */ /* 0x000ee20000000a00 */
[----:B0-----:R-:W-:-:S05]  /*0970*/  IADD3 R12, P0, PT, R12, 0x4, RZ ;  /* 0x000000040c0c7810 */ /* 0x001fca0007f1e0ff */
[----:B------:R-:W-:-:S08]  /*0980*/  IMAD.X R13, RZ, RZ, R13, P0 ;  /* 0x000000ffff0d7224 */ /* 0x000fd000000e060d */
.L_x_37:
[----:B------:R-:W-:-:S05]  /*0990*/  IMAD.WIDE R18, R17, 0x4, R12 ;  /* 0x0000000411127825 */ /* 0x000fca00078e020c */
[----:B0-----:R-:W3:Y:S04]  /*09a0*/  LDG.E.CONSTANT R21, desc[UR4][R18.64+-0x4] ;  /* 0xfffffc0412157981 */ /* 0x001ee8000c1e9900 */
[----:B------:R-:W4:Y:S01]  /*09b0*/  LDG.E.CONSTANT R22, desc[UR4][R18.64] ;  /* 0x0000000412167981 */ /* 0x000f22000c1e9900 */
[----:B------:R-:W-:Y:S01]  /*09c0*/  VIADD R14, R14, 0x1 ;  /* 0x000000010e0e7836 */ /* 0x000fe20000000000 */
[----:B------:R-:W-:Y:S01]  /*09d0*/  BSSY.RECONVERGENT B1, `(.L_x_35) ;  /* 0x0000010000017945 */ /* 0x000fe20003800200 */
[C---:B---3--:R-:W-:Y:S02]  /*09e0*/  ISETP.GE.AND P0, PT, R21.reuse, R10, PT ;  /* 0x0000000a1500720c */ /* 0x048fe40003f06270 */
[----:B----4-:R-:W-:Y:S02]  /*09f0*/  ISETP.GE.AND P1, PT, R22, R11, PT ;  /* 0x0000000b1600720c */ /* 0x010fe40003f26270 */
[----:B------:R-:W-:-:S02]  /*0a00*/  ISETP.GT.AND P0, PT, R21, -0x1, !P0 ;  /* 0xffffffff1500780c */ /* 0x000fc40004704270 */
[----:B------:R-:W-:-:S04]  /*0a10*/  ISETP.GT.AND P1, PT, R22, -0x1, !P1 ;  /* 0xffffffff1600780c */ /* 0x000fc80004f24270 */
[----:B------:R-:W-:Y:S02]  /*0a20*/  PLOP3.LUT P0, PT, P0, P1, PT, 0x80, 0x8 ;  /* 0x000000000008781c */ /* 0x000fe40000703070 */
[----:B------:R-:W-:-:S11]  /*0a30*/  ISETP.NE.AND P1, PT, R14, RZ, PT ;  /* 0x000000ff0e00720c */ /* 0x000fd60003f25270 */
[----:B------:R-:W-:Y:S05]  /*0a40*/  @!P0 BRA `(.L_x_36) ;  /* 0x0000000000208947 */ /* 0x000fea0003800000 */
[----:B--2---:R-:W-:-:S06]  /*0a50*/  IMAD.WIDE.U32 R18, R21, 0x4, R8 ;  /* 0x0000000415127825 */ /* 0x004fcc00078e0008 */
[----:B------:R-:W2:Y:S01]  /*0a60*/  LDG.E.CONSTANT R19, desc[UR4][R18.64] ;  /* 0x0000000412137981 */ /* 0x000ea2000c1e9900 */
[----:B------:R-:W-:-:S04]  /*0a70*/  IMAD R20, R5, R10, R21 ;  /* 0x0000000a05147224 */ /* 0x000fc800078e0215 */
[----:B------:R-:W-:-:S04]  /*0a80*/  IMAD R21, R20, R11, R22 ;  /* 0x0000000b14157224 */ /* 0x000fc800078e0216 */
[----:B-1----:R-:W-:-:S04]  /*0a90*/  IMAD.WIDE R20, R21, 0x4, R6 ;  /* 0x0000000415147825 */ /* 0x002fc800078e0206 */
[----:B--2---:R-:W-:-:S04]  /*0aa0*/  FMUL R16, R19, R2 ;  /* 0x0000000213107220 */ /* 0x004fc80000400000 */
[----:B------:R-:W0:Y:S02]  /*0ab0*/  F2I.NTZ R23, R16 ;  /* 0x0000001000177305 */ /* 0x000e240000203100 */
[----:B0-----:R0:W-:Y:S02]  /*0ac0*/  REDG.E.ADD.STRONG.GPU desc[UR4][R20.64], R23 ;  /* 0x000000171400798e */ /* 0x0011e4000c12e104 */
.L_x_36:
[----:B------:R-:W-:Y:S05]  /*0ad0*/  BSYNC.RECONVERGENT B1 ;  /* 0x0000000000017941 */ /* 0x000fea0003800200 */
.L_x_35:
[----:B------:R-:W-:Y:S01]  /*0ae0*/  VIADD R17, R17, 0x40 ;  /* 0x0000004011117836 */ /* 0x000fe20000000000 */
[----:B------:R-:W-:Y:S06]  /*0af0*/  @P1 BRA `(.L_x_37) ;  /* 0xfffffffc00a41947 */ /* 0x000fec000383ffff */
.L_x_34:
[----:B------:R-:W-:Y:S05]  /*0b00*/  BSYNC.RECONVERGENT B0 ;  /* 0x0000000000007941 */ /* 0x000fea0003800200 */
.L_x_33:
[----:B------:R-:W-:-:S13]  /*0b10*/  ISETP.GE.U32.AND P0, PT, R4, 0x60, PT ;  /* 0x000000600400780c */ /* 0x000fda0003f06070 */
[----:B------:R-:W-:Y:S05]  /*0b20*/  @!P0 EXIT ;  /* 0x000000000000894d */ /* 0x000fea0003800000 */
[----:B------:R-:W3:Y:S01]  /*0b30*/  LDC.64 R12, c[0x0][0x388] ;  /* 0x0000e200ff0c7b82 */ /* 0x000ee20000000a00 */
[----:B------:R-:W-:-:S07]  /*0b40*/  IMAD R19, R0, 0x2, R15 ;  /* 0x0000000200137824 */ /* 0x000fce00078e020f */
[----:B------:R-:W4:Y:S08]  /*0b50*/  LDC.64 R10, c[0x0][0x398] ;  /* 0x0000e600ff0a7b82 */ /* 0x000f300000000a00 */
[----:B--2---:R-:W2:Y:S08]  /*0b60*/  LDC.64 R8, c[0x0][0x380] ;  /* 0x0000e000ff087b82 */ /* 0x004eb00000000a00 */
[----:B-1----:R-:W1:Y:S02]  /*0b70*/  LDC.64 R6, c[0x0][0x3a8] ;  /* 0x0000ea00ff067b82 */ /* 0x002e640000000a00 */
.L_x_46:
[----:B--2---:R-:W-:-:S05]  /*0b80*/  IMAD.WIDE R14, R19, 0x4, R8 ;  /* 0x00000004130e7825 */ /* 0x004fca00078e0208 */
[----:B01-3--:R-:W1:Y:S04]  /*0b90*/  LDG.E.CONSTANT R17, desc[UR4][R14.64] ;  /* 0x000000040e117981 */ /* 0x00be68000c1e9900 */
[----:B------:R-:W2:Y:S04]  /*0ba0*/  LDG.E.CONSTANT R24, desc[UR4][R14.64+0x4] ;  /* 0x000004040e187981 */ /* 0x000ea8000c1e9900 */
[----:B------:R-:W5:Y:S04]  /*0bb0*/  LDG.E.CONSTANT R25, desc[UR4][R14.64+0x100] ;  /* 0x000100040e197981 */ /* 0x000f68000c1e9900 */
[----:B0-----:R-:W3:Y:S04]  /*0bc0*/  LDG.E.CONSTANT R20, desc[UR4][R14.64+0x104] ;  /* 0x000104040e147981 */ /* 0x001ee8000c1e9900 */
[----:B------:R-:W4:Y:S04]  /*0bd0*/  LDG.E.CONSTANT R23, desc[UR4][R14.64+0x200] ;  /* 0x000200040e177981 */ /* 0x000f28000c1e9900 */
[----:B------:R-:W4:Y:S04]  /*0be0*/  LDG.E.CONSTANT R4, desc[UR4][R14.64+0x204] ;  /* 0x000204040e047981 */ /* 0x000f28000c1e9900 */
[----:B------:R-:W4:Y:S04]  /*0bf0*/  LDG.E.CONSTANT R21, desc[UR4][R14.64+0x300] ;  /* 0x000300040e157981 */ /* 0x000f28000c1e9900 */
[----:B------:R-:W4:Y:S01]  /*0c00*/  LDG.E.CONSTANT R18, desc[UR4][R14.64+0x304] ;  /* 0x000304040e127981 */ /* 0x000f22000c1e9900 */
[----:B------:R-:W-:Y:S01]  /*0c10*/  BSSY.RECONVERGENT B0, `(.L_x_38) ;  /* 0x000001e000007945 */ /* 0x000fe20003800200 */
[----:B-1----:R-:W-:-:S02]  /*0c20*/  ISETP.GE.AND P1, PT, R17, R6, PT ;  /* 0x000000061100720c */ /* 0x002fc40003f26270 */
[CC--:B--2---:R-:W-:Y:S02]  /*0c30*/  ISETP.GE.AND P2, PT, R24.reuse, R7.reuse, PT ;  /* 0x000000071800720c */ /* 0x0c4fe40003f46270 */
[----:B------:R-:W-:Y:S02]  /*0c40*/  ISETP.GT.AND P1, PT, R17, -0x1, !P1 ;  /* 0xffffffff1100780c */ /* 0x000fe40004f24270 */
[----:B------:R-:W-:Y:S02]  /*0c50*/  ISETP.GT.AND P2, PT, R24, -0x1, !P2 ;  /* 0xffffffff1800780c */ /* 0x000fe40005744270 */
[----:B-----5:R-:W-:Y:S02]  /*0c60*/  ISETP.GE.AND P4, PT, R25, R6, PT ;  /* 0x000000061900720c */ /* 0x020fe40003f86270 */
[----:B------:R-:W-:Y:S02]  /*0c70*/  PLOP3.LUT P1, PT, P1, P2, PT, 0x80, 0x8 ;  /* 0x000000000008781c */ /* 0x000fe40000f25070 */
[----:B---3--:R-:W-:-:S02]  /*0c80*/  ISETP.GE.AND P0, PT, R20, R7, PT ;  /* 0x000000071400720c */ /* 0x008fc40003f06270 */
[-C--:B----4-:R-:W-:Y:S02]  /*0c90*/  ISETP.GE.AND P3, PT, R23, R6.reuse, PT ;  /* 0x000000061700720c */ /* 0x090fe40003f66270 */
        /* <DEDUP_REMOVED lines=13> */
[----:B------:R-:W-:-:S06]  /*0d70*/  IMAD.WIDE.U32 R14, R17, 0x4, R10 ;  /* 0x00000004110e7825 */ /* 0x000fcc00078e000a */
[----:B------:R-:W2:Y:S01]  /*0d80*/  LDG.E.CONSTANT R15, desc[UR4][R14.64] ;  /* 0x000000040e0f7981 */ /* 0x000ea2000c1e9900 */
[----:B------:R-:W-:-:S04]  /*0d90*/  IMAD R16, R5, R6, R17 ;  /* 0x0000000605107224 */ /* 0x000fc800078e0211 */
[----:B------:R-:W-:-:S04]  /*0da0*/  IMAD R17, R16, R7, R24 ;  /* 0x0000000710117224 */ /* 0x000fc800078e0218 */
[----:B------:R-:W-:-:S04]  /*0db0*/  IMAD.WIDE R16, R17, 0x4, R12 ;  /* 0x0000000411107825 */ /* 0x000fc800078e020c */
[----:B--2---:R-:W-:-:S04]  /*0dc0*/  FMUL R22, R15, R2 ;  /* 0x000000020f167220 */ /* 0x004fc80000400000 */
[----:B------:R-:W0:Y:S02]  /*0dd0*/  F2I.NTZ R27, R22 ;  /* 0x00000016001b7305 */ /* 0x000e240000203100 */
[----:B0-----:R0:W-:Y:S02]  /*0de0*/  REDG.E.ADD.STRONG.GPU desc[UR4][R16.64], R27 ;  /* 0x0000001b1000798e */ /* 0x0011e4000c12e104 */
.L_x_39:
[----:B------:R-:W-:Y:S05]  /*0df0*/  BSYNC.RECONVERGENT B0 ;  /* 0x0000000000007941 */ /* 0x000fea0003800200 */
.L_x_38:
[----:B------:R-:W-:Y:S04]  /*0e00*/  BSSY.RECONVERGENT B0, `(.L_x_40) ;  /* 0x000000a000007945 */ /* 0x000fe80003800200 */
[----:B------:R-:W-:Y:S05]  /*0e10*/  @!P0 BRA `(.L_x_41) ;  /* 0x0000000000208947 */ /* 0x000fea0003800000 */
[----:B------:R-:W-:-:S06]  /*0e20*/  IMAD.WIDE.U32 R14, R25, 0x4, R10 ;  /* 0x00000004190e7825 */ /* 0x000fcc00078e000a */
[----:B------:R-:W2:Y:S01]  /*0e30*/  LDG.E.CONSTANT R15, desc[UR4][R14.64] ;  /* 0x000000040e0f7981 */ /* 0x000ea2000c1e9900 */
[----:B------:R-:W-:-:S04]  /*0e40*/  IMAD R25, R5, R6, R25 ;  /* 0x0000000605197224 */ /* 0x000fc800078e0219 */
[----:B0-----:R-:W-:-:S04]  /*0e50*/  IMAD R17, R25, R7, R20 ;  /* 0x0000000719117224 */ /* 0x001fc800078e0214 */
[----:B------:R-:W-:-:S04]  /*0e60*/  IMAD.WIDE R16, R17, 0x4, R12 ;  /* 0x0000000411107825 */ /* 0x000fc800078e020c */
[----:B--2---:R-:W-:-:S04]  /*0e70*/  FMUL R22, R15, R2 ;  /* 0x000000020f167220 */ /* 0x004fc80000400000 */
[----:B------:R-:W0:Y:S02]  /*0e80*/  F2I.NTZ R27, R22 ;  /* 0x00000016001b7305 */ /* 0x000e240000203100 */
[----:B0-----:R1:W-:Y:S02]  /*0e90*/  REDG.E.ADD.STRONG.GPU desc[UR4][R16.64], R27 ;  /* 0x0000001b1000798e */ /* 0x0013e4000c12e104 */
.L_x_41:
[----:B------:R-:W-:Y:S05]  /*0ea0*/  BSYNC.RECONVERGENT B0 ;  /* 0x0000000000007941 */ /* 0x000fea0003800200 */
.L_x_40:
[----:B------:R-:W-:Y:S04]  /*0eb0*/  BSSY.RECONVERGENT B0, `(.L_x_42) ;  /* 0x000000a000007945 */ /* 0x000fe80003800200 */
[----:B------:R-:W-:Y:S05]  /*0ec0*/  @!P3 BRA `(.L_x_43) ;  /* 0x000000000020b947 */ /* 0x000fea0003800000 */
[----:B------:R-:W-:-:S06]  /*0ed0*/  IMAD.WIDE.U32 R14, R23, 0x4, R10 ;  /* 0x00000004170e7825 */ /* 0x000fcc00078e000a */
[----:B------:R-:W2:Y:S01]  /*0ee0*/  LDG.E.CONSTANT R15, desc[UR4][R14.64] ;  /* 0x000000040e0f7981 */ /* 0x000ea2000c1e9900 */
[----:B------:R-:W-:-:S04]  /*0ef0*/  IMAD R23, R5, R6, R23 ;  /* 0x0000000605177224 */ /* 0x000fc800078e0217 */
[----:B01----:R-:W-:-:S04]  /*0f00*/  IMAD R17, R23, R7, R4 ;  /* 0x0000000717117224 */ /* 0x003fc800078e0204 */
[----:B------:R-:W-:-:S04]  /*0f10*/  IMAD.WIDE R16, R17, 0x4, R12 ;  /* 0x0000000411107825 */ /* 0x000fc800078e020c */
[----:B--2---:R-:W-:-:S04]  /*0f20*/  FMUL R20, R15, R2 ;  /* 0x000000020f147220 */ /* 0x004fc80000400000 */
[----:B------:R-:W0:Y:S02]  /*0f30*/  F2I.NTZ R25, R20 ;  /* 0x0000001400197305 */ /* 0x000e240000203100 */
[----:B0-----:R2:W-:Y:S02]  /*0f40*/  REDG.E.ADD.STRONG.GPU desc[UR4][R16.64], R25 ;  /* 0x000000191000798e */ /* 0x0015e4000c12e104 */
.L_x_43:
[----:B------:R-:W-:Y:S05]  /*0f50*/  BSYNC.RECONVERGENT B0 ;  /* 0x0000000000007941 */ /* 0x000fea0003800200 */
.L_x_42:
[----:B------:R-:W-:Y:S04]  /*0f60*/  BSSY.RECONVERGENT B0, `(.L_x_44) ;  /* 0x000000a000007945 */ /* 0x000fe80003800200 */
[----:B------:R-:W-:Y:S05]  /*0f70*/  @!P2 BRA `(.L_x_45) ;  /* 0x000000000020a947 */ /* 0x000fea0003800000 */
[----:B------:R-:W-:-:S06]  /*0f80*/  IMAD.WIDE.U32 R14, R21, 0x4, R10 ;  /* 0x00000004150e7825 */ /* 0x000fcc00078e000a */
[----:B------:R-:W3:Y:S01]  /*0f90*/  LDG.E.CONSTANT R15, desc[UR4][R14.64] ;  /* 0x000000040e0f7981 */ /* 0x000ee2000c1e9900 */
[----:B------:R-:W-:-:S04]  /*0fa0*/  IMAD R21, R5, R6, R21 ;  /* 0x0000000605157224 */ /* 0x000fc800078e0215 */
[----:B012---:R-:W-:-:S04]  /*0fb0*/  IMAD R17, R21, R7, R18 ;  /* 0x0000000715117224 */ /* 0x007fc800078e0212 */
[----:B------:R-:W-:-:S04]  /*0fc0*/  IMAD.WIDE R16, R17, 0x4, R12 ;  /* 0x0000000411107825 */ /* 0x000fc800078e020c */
[----:B---3--:R-:W-:-:S04]  /*0fd0*/  FMUL R4, R15, R2 ;  /* 0x000000020f047220 */ /* 0x008fc80000400000 */
[----:B------:R-:W0:Y:S02]  /*0fe0*/  F2I.NTZ R23, R4 ;  /* 0x0000000400177305 */ /* 0x000e240000203100 */
[----:B0-----:R3:W-:Y:S02]  /*0ff0*/  REDG.E.ADD.STRONG.GPU desc[UR4][R16.64], R23 ;  /* 0x000000171000798e */ /* 0x0017e4000c12e104 */
.L_x_45:
[----:B------:R-:W-:Y:S05]  /*1000*/  BSYNC.RECONVERGENT B0 ;  /* 0x0000000000007941 */ /* 0x000fea0003800200 */
.L_x_44:
[----:B------:R-:W-:Y:S02]  /*1010*/  VIADD R0, R0, 0x80 ;  /* 0x0000008000007836 */ /* 0x000fe40000000000 */
[----:B------:R-:W-:-:S03]  /*1020*/  VIADD R19, R19, 0x100 ;  /* 0x0000010013137836 */ /* 0x000fc60000000000 */
[----:B------:R-:W-:-:S13]  /*1030*/  ISETP.GE.AND P0, PT, R0, R3, PT ;  /* 0x000000030000720c */ /* 0x000fda0003f06270 */
[----:B------:R-:W-:Y:S05]  /*1040*/  @!P0 BRA `(.L_x_46) ;  /* 0xfffffff800cc8947 */ /* 0x000fea000383ffff */
[----:B------:R-:W-:Y:S05]  /*1050*/  EXIT ;  /* 0x000000000000794d */ /* 0x000fea0003800000 */
.L_x_47:
        /* <DEDUP_REMOVED lines=10> */
.L_x_52:


//--------------------- .text._ZN9alphazero4mcts22applyVirtualLossKernelEPKiPiS2_iiiii --------------------------
	.section	.text._ZN9alphazero4mcts22applyVirtualLossKernelEPKiPiS2_iiiii,"ax",@progbits
	.align	128
        .global         _ZN9alphazero4mcts22applyVirtualLossKernelEPKiPiS2_iiiii
        .type           _ZN9alphazero4mcts22applyVirtualLossKernelEPKiPiS2_iiiii,@function
        .size           _ZN9alphazero4mcts22applyVirtualLossKernelEPKiPiS2_iiiii,(.L_x_53 - _ZN9alphazero4mcts22applyVirtualLossKernelEPKiPiS2_iiiii)
        .other          _ZN9alphazero4mcts22applyVirtualLossKernelEPKiPiS2_iiiii,@"STO_CUDA_ENTRY STV_DEFAULT"
_ZN9alphazero4mcts22applyVirtualLossKernelEPKiPiS2_iiiii:
.text._ZN9alphazero4mcts22applyVirtualLossKernelEPKiPiS2_iiiii:
        /* <DEDUP_REMOVED lines=27> */
[----:B------:R-:W-:-:S04]  /*01b0*/  IMAD R5, R7, UR8, R0 ;  /* 0x0000000807057c24 */ /* 0x000fc8000f8e0200 */
[----:B------:R-:W-:-:S03]  /*01c0*/  IMAD R5, R5, UR9, R4 ;  /* 0x0000000905057c24 */ /* 0x000fc6000f8e0204 */
[----:B------:R-:W1:Y:S01]  /*01d0*/  LDC R9, c[0x0][0x3a8] ;  /* 0x0000ea00ff097b82 */ /* 0x000e620000000800 */
[----:B0-----:R-:W-:-:S05]  /*01e0*/  IMAD.WIDE R2, R5, 0x4, R2 ;  /* 0x0000000405027825 */ /* 0x001fca00078e0202 */
[----:B-1----:R-:W-:Y:S01]  /*01f0*/  REDG.E.ADD.STRONG.GPU desc[UR4][R2.64], R9 ;  /* 0x000000090200798e */ /* 0x002fe2000c12e104 */
[----:B------:R-:W-:Y:S05]  /*0200*/  EXIT ;  /* 0x000000000000794d */ /* 0x000fea0003800000 */
.L_x_48:
        /* <DEDUP_REMOVED lines=15> */
.L_x_53:


//--------------------- .nv.shared._ZN9alphazero4mcts44batchUpdateVirtualLossWithConflictResolutionEPKiS2_Piiii --------------------------
	.section	.nv.shared._ZN9alphazero4mcts44batchUpdateVirtualLossWithConflictResolutionEPKiS2_Piiii,"aw",@nobits
	.sectionflags	@""
	.align	16
	.zero		1024


//--------------------- .nv.shared.reserved.0     --------------------------
	.section	.nv.shared.reserved.0,"aw",@nobits
	.weak		__nv_reservedSMEM_offset_0_alias
	.size		__nv_reservedSMEM_offset_0_alias, 0, 64
	.other		__nv_reservedSMEM_offset_0_alias,@"STO_CUDA_RESERVED_SHARED STV_DEFAULT"
__nv_reservedSMEM_offset_0_alias:
	.zero		0
	.zero		64


//--------------------- .nv.shared._ZN9alphazero4mcts27applyVirtualLossToUCBKernelEPfPKifi --------------------------
	.section	.nv.shared._ZN9alphazero4mcts27applyVirtualLossToUCBKernelEPfPKifi,"aw",@nobits
	.sectionflags	@""
	.align	16
	.zero		1024


//--------------------- .nv.shared._ZN9alphazero4mcts23removeVirtualLossKernelEPKiPiS2_iiiii --------------------------
	.section	.nv.shared._ZN9alphazero4mcts23removeVirtualLossKernelEPKiPiS2_iiiii,"aw",@nobits
	.sectionflags	@""
	.align	16
	.zero		1024


//--------------------- .nv.shared._ZN9alphazero4mcts29applyVirtualLossWarpOptimizedEPKiPiS2_PKfiiiii --------------------------
	.section	.nv.shared._ZN9alphazero4mcts29applyVirtualLossWarpOptimizedEPKiPiS2_PKfiiiii,"aw",@nobits
	.sectionflags	@""
	.align	16
	.zero		1024


//--------------------- .nv.shared._ZN9alphazero4mcts22applyVirtualLossKernelEPKiPiS2_iiiii --------------------------
	.section	.nv.shared._ZN9alphazero4mcts22applyVirtualLossKernelEPKiPiS2_iiiii,"aw",@nobits
	.sectionflags	@""
	.align	16
	.zero		1024


//--------------------- .nv.constant0._ZN9alphazero4mcts44batchUpdateVirtualLossWithConflictResolutionEPKiS2_Piiii --------------------------
	.section	.nv.constant0._ZN9alphazero4mcts44batchUpdateVirtualLossWithConflictResolutionEPKiS2_Piiii,"a",@progbits
	.sectionflags	@""
	.align	4
.nv.constant0._ZN9alphazero4mcts44batchUpdateVirtualLossWithConflictResolutionEPKiS2_Piiii:
	.zero		932


//--------------------- .nv.constant0._ZN9alphazero4mcts27applyVirtualLossToUCBKernelEPfPKifi --------------------------
	.section	.nv.constant0._ZN9alphazero4mcts27applyVirtualLossToUCBKernelEPfPKifi,"a",@progbits
	.sectionflags	@""
	.align	4
.nv.constant0._ZN9alphazero4mcts27applyVirtualLossToUCBKernelEPfPKifi:
	.zero		920


//--------------------- .nv.constant0._ZN9alphazero4mcts23removeVirtualLossKernelEPKiPiS2_iiiii --------------------------
	.section	.nv.constant0._ZN9alphazero4mcts23removeVirtualLossKernelEPKiPiS2_iiiii,"a",@progbits
	.sectionflags	@""
	.align	4
.nv.constant0._ZN9alphazero4mcts23removeVirtualLossKernelEPKiPiS2_iiiii:
	.zero		940


//--------------------- .nv.constant0._ZN9alphazero4mcts29applyVirtualLossWarpOptimizedEPKiPiS2_PKfiiiii --------------------------
	.section	.nv.constant0._ZN9alphazero4mcts29applyVirtualLossWarpOptimizedEPKiPiS2_PKfiiiii,"a",@progbits
	.sectionflags	@""
	.align	4
.nv.constant0._ZN9alphazero4mcts29applyVirtualLossWarpOptimizedEPKiPiS2_PKfiiiii:
	.zero		948


//--------------------- .nv.constant0._ZN9alphazero4mcts22applyVirtualLossKernelEPKiPiS2_iiiii --------------------------
	.section	.nv.constant0._ZN9alphazero4mcts22applyVirtualLossKernelEPKiPiS2_iiiii,"a",@progbits
	.sectionflags	@""
	.align	4
.nv.constant0._ZN9alphazero4mcts22applyVirtualLossKernelEPKiPiS2_iiiii:
	.zero		940


//--------------------- SYMBOLS --------------------------

	.type		.nv.reservedSmem.offset0,@object
	.size		.nv.reservedSmem.offset0,0x4
	.type		.nv.reservedSmem.cap,@object
	.size		.nv.reservedSmem.cap,0x4
